//
// Generated by NVIDIA NVVM Compiler
//
// Compiler Build ID: CL-36424714
// Cuda compilation tools, release 13.0, V13.0.88
// Based on NVVM 20.0.0
//

.version 9.0
.target sm_100
.address_size 64

	// .globl	_Z9CountSortPiS_ii

.visible .entry _Z9CountSortPiS_ii(
	.param .u64 .ptr .align 1 _Z9CountSortPiS_ii_param_0,
	.param .u64 .ptr .align 1 _Z9CountSortPiS_ii_param_1,
	.param .u32 _Z9CountSortPiS_ii_param_2,
	.param .u32 _Z9CountSortPiS_ii_param_3
)
{
	.reg .pred 	%p<62>;
	.reg .b32 	%r<268>;
	.reg .b64 	%rd<454>;

	ld.param.u64 	%rd193, [_Z9CountSortPiS_ii_param_0];
	ld.param.u64 	%rd194, [_Z9CountSortPiS_ii_param_1];
	ld.param.u32 	%r8, [_Z9CountSortPiS_ii_param_2];
	cvta.to.global.u64 	%rd1, %rd193;
	cvta.to.global.u64 	%rd2, %rd194;
	mov.u32 	%r1, %ntid.x;
	mov.u32 	%r10, %nctaid.x;
	mov.u32 	%r11, %ctaid.x;
	mov.u32 	%r4, %tid.x;
	rem.s32 	%r5, %r8, %r10;
	setp.eq.s32 	%p1, %r5, 0;
	add.s32 	%r12, %r10, -1;
	setp.ne.s32 	%p2, %r11, %r12;
	or.pred  	%p3, %p1, %p2;
	@%p3 bra 	$L__BB0_7;
	div.s32 	%r21, %r8, %r10;
	add.s32 	%r22, %r21, %r5;
	cvt.s64.s32 	%rd3, %r22;
	mul.lo.s32 	%r6, %r21, %r11;
	cvt.u64.u32 	%rd4, %r1;
	and.b64  	%rd201, %rd3, -4294967296;
	setp.ne.s64 	%p8, %rd201, 0;
	@%p8 bra 	$L__BB0_3;
	cvt.u32.u64 	%r23, %rd4;
	cvt.u32.u64 	%r24, %rd3;
	div.u32 	%r25, %r24, %r23;
	mul.lo.s32 	%r26, %r25, %r23;
	sub.s32 	%r27, %r24, %r26;
	cvt.u64.u32 	%rd401, %r25;
	cvt.u64.u32 	%rd402, %r27;
	bra.uni 	$L__BB0_4;
$L__BB0_3:
	div.u64 	%rd401, %rd3, %rd4;
	mul.lo.s64 	%rd202, %rd401, %rd4;
	sub.s64 	%rd402, %rd3, %rd202;
$L__BB0_4:
	cvt.u64.u32 	%rd203, %r4;
	cvt.s64.s32 	%rd204, %r6;
	mad.lo.s64 	%rd410, %rd401, %rd203, %rd204;
	setp.eq.s64 	%p9, %rd402, 0;
	add.s32 	%r29, %r1, -1;
	setp.ne.s32 	%p10, %r4, %r29;
	or.pred  	%p11, %p9, %p10;
	@%p11 bra 	$L__BB0_6;
	add.s64 	%rd205, %rd402, %rd401;
	add.s64 	%rd406, %rd205, %rd410;
	bra.uni 	$L__BB0_13;
$L__BB0_6:
	add.s64 	%rd406, %rd410, %rd401;
	bra.uni 	$L__BB0_13;
$L__BB0_7:
	div.s32 	%r13, %r8, %r10;
	cvt.s64.s32 	%rd14, %r13;
	cvt.u64.u32 	%rd15, %r1;
	and.b64  	%rd195, %rd14, -4294967296;
	setp.ne.s64 	%p4, %rd195, 0;
	@%p4 bra 	$L__BB0_9;
	cvt.u32.u64 	%r14, %rd15;
	cvt.u32.u64 	%r15, %rd14;
	div.u32 	%r16, %r15, %r14;
	mul.lo.s32 	%r17, %r16, %r14;
	sub.s32 	%r18, %r15, %r17;
	cvt.u64.u32 	%rd403, %r16;
	cvt.u64.u32 	%rd404, %r18;
	bra.uni 	$L__BB0_10;
$L__BB0_9:
	div.u64 	%rd403, %rd14, %rd15;
	mul.lo.s64 	%rd196, %rd403, %rd15;
	sub.s64 	%rd404, %rd14, %rd196;
$L__BB0_10:
	cvt.u64.u32 	%rd197, %r4;
	mul.lo.s64 	%rd198, %rd403, %rd197;
	cvt.u64.u32 	%rd199, %r11;
	mad.lo.s64 	%rd410, %rd14, %rd199, %rd198;
	setp.eq.s64 	%p5, %rd404, 0;
	add.s32 	%r20, %r1, -1;
	setp.ne.s32 	%p6, %r4, %r20;
	or.pred  	%p7, %p5, %p6;
	@%p7 bra 	$L__BB0_12;
	add.s64 	%rd200, %rd404, %rd403;
	add.s64 	%rd406, %rd200, %rd410;
	bra.uni 	$L__BB0_13;
$L__BB0_12:
	add.s64 	%rd406, %rd410, %rd403;
$L__BB0_13:
	setp.ge.u64 	%p12, %rd410, %rd406;
	@%p12 bra 	$L__BB0_26;
	ld.param.u32 	%r266, [_Z9CountSortPiS_ii_param_3];
	mul.lo.s32 	%r7, %r266, %r11;
	sub.s64 	%rd27, %rd406, %rd410;
	sub.s64 	%rd206, %rd410, %rd406;
	setp.gt.u64 	%p13, %rd206, -16;
	@%p13 bra 	$L__BB0_17;
	and.b64  	%rd408, %rd27, -16;
	shl.b64 	%rd207, %rd410, 2;
	add.s64 	%rd208, %rd207, %rd1;
	add.s64 	%rd407, %rd208, 32;
$L__BB0_16:
	.pragma "nounroll";
	ld.global.u32 	%r30, [%rd407+-32];
	add.s32 	%r31, %r30, %r7;
	mul.wide.s32 	%rd209, %r31, 4;
	add.s64 	%rd210, %rd2, %rd209;
	atom.global.add.u32 	%r32, [%rd210], 1;
	ld.global.u32 	%r33, [%rd407+-28];
	add.s32 	%r34, %r33, %r7;
	mul.wide.s32 	%rd211, %r34, 4;
	add.s64 	%rd212, %rd2, %rd211;
	atom.global.add.u32 	%r35, [%rd212], 1;
	ld.global.u32 	%r36, [%rd407+-24];
	add.s32 	%r37, %r36, %r7;
	mul.wide.s32 	%rd213, %r37, 4;
	add.s64 	%rd214, %rd2, %rd213;
	atom.global.add.u32 	%r38, [%rd214], 1;
	ld.global.u32 	%r39, [%rd407+-20];
	add.s32 	%r40, %r39, %r7;
	mul.wide.s32 	%rd215, %r40, 4;
	add.s64 	%rd216, %rd2, %rd215;
	atom.global.add.u32 	%r41, [%rd216], 1;
	ld.global.u32 	%r42, [%rd407+-16];
	add.s32 	%r43, %r42, %r7;
	mul.wide.s32 	%rd217, %r43, 4;
	add.s64 	%rd218, %rd2, %rd217;
	atom.global.add.u32 	%r44, [%rd218], 1;
	ld.global.u32 	%r45, [%rd407+-12];
	add.s32 	%r46, %r45, %r7;
	mul.wide.s32 	%rd219, %r46, 4;
	add.s64 	%rd220, %rd2, %rd219;
	atom.global.add.u32 	%r47, [%rd220], 1;
	ld.global.u32 	%r48, [%rd407+-8];
	add.s32 	%r49, %r48, %r7;
	mul.wide.s32 	%rd221, %r49, 4;
	add.s64 	%rd222, %rd2, %rd221;
	atom.global.add.u32 	%r50, [%rd222], 1;
	ld.global.u32 	%r51, [%rd407+-4];
	add.s32 	%r52, %r51, %r7;
	mul.wide.s32 	%rd223, %r52, 4;
	add.s64 	%rd224, %rd2, %rd223;
	atom.global.add.u32 	%r53, [%rd224], 1;
	ld.global.u32 	%r54, [%rd407];
	add.s32 	%r55, %r54, %r7;
	mul.wide.s32 	%rd225, %r55, 4;
	add.s64 	%rd226, %rd2, %rd225;
	atom.global.add.u32 	%r56, [%rd226], 1;
	ld.global.u32 	%r57, [%rd407+4];
	add.s32 	%r58, %r57, %r7;
	mul.wide.s32 	%rd227, %r58, 4;
	add.s64 	%rd228, %rd2, %rd227;
	atom.global.add.u32 	%r59, [%rd228], 1;
	ld.global.u32 	%r60, [%rd407+8];
	add.s32 	%r61, %r60, %r7;
	mul.wide.s32 	%rd229, %r61, 4;
	add.s64 	%rd230, %rd2, %rd229;
	atom.global.add.u32 	%r62, [%rd230], 1;
	ld.global.u32 	%r63, [%rd407+12];
	add.s32 	%r64, %r63, %r7;
	mul.wide.s32 	%rd231, %r64, 4;
	add.s64 	%rd232, %rd2, %rd231;
	atom.global.add.u32 	%r65, [%rd232], 1;
	ld.global.u32 	%r66, [%rd407+16];
	add.s32 	%r67, %r66, %r7;
	mul.wide.s32 	%rd233, %r67, 4;
	add.s64 	%rd234, %rd2, %rd233;
	atom.global.add.u32 	%r68, [%rd234], 1;
	ld.global.u32 	%r69, [%rd407+20];
	add.s32 	%r70, %r69, %r7;
	mul.wide.s32 	%rd235, %r70, 4;
	add.s64 	%rd236, %rd2, %rd235;
	atom.global.add.u32 	%r71, [%rd236], 1;
	ld.global.u32 	%r72, [%rd407+24];
	add.s32 	%r73, %r72, %r7;
	mul.wide.s32 	%rd237, %r73, 4;
	add.s64 	%rd238, %rd2, %rd237;
	atom.global.add.u32 	%r74, [%rd238], 1;
	ld.global.u32 	%r75, [%rd407+28];
	add.s32 	%r76, %r75, %r7;
	mul.wide.s32 	%rd239, %r76, 4;
	add.s64 	%rd240, %rd2, %rd239;
	atom.global.add.u32 	%r77, [%rd240], 1;
	add.s64 	%rd410, %rd410, 16;
	add.s64 	%rd408, %rd408, -16;
	add.s64 	%rd407, %rd407, 64;
	setp.ne.s64 	%p14, %rd408, 0;
	@%p14 bra 	$L__BB0_16;
$L__BB0_17:
	and.b64  	%rd37, %rd27, 15;
	setp.eq.s64 	%p15, %rd37, 0;
	@%p15 bra 	$L__BB0_26;
	ld.param.u64 	%rd400, [_Z9CountSortPiS_ii_param_0];
	cvta.to.global.u64 	%rd38, %rd400;
	and.b64  	%rd39, %rd27, 7;
	setp.lt.u64 	%p16, %rd37, 8;
	@%p16 bra 	$L__BB0_20;
	shl.b64 	%rd241, %rd410, 2;
	add.s64 	%rd242, %rd38, %rd241;
	ld.global.u32 	%r78, [%rd242];
	add.s32 	%r79, %r78, %r7;
	mul.wide.s32 	%rd243, %r79, 4;
	add.s64 	%rd244, %rd2, %rd243;
	atom.global.add.u32 	%r80, [%rd244], 1;
	ld.global.u32 	%r81, [%rd242+4];
	add.s32 	%r82, %r81, %r7;
	mul.wide.s32 	%rd245, %r82, 4;
	add.s64 	%rd246, %rd2, %rd245;
	atom.global.add.u32 	%r83, [%rd246], 1;
	ld.global.u32 	%r84, [%rd242+8];
	add.s32 	%r85, %r84, %r7;
	mul.wide.s32 	%rd247, %r85, 4;
	add.s64 	%rd248, %rd2, %rd247;
	atom.global.add.u32 	%r86, [%rd248], 1;
	ld.global.u32 	%r87, [%rd242+12];
	add.s32 	%r88, %r87, %r7;
	mul.wide.s32 	%rd249, %r88, 4;
	add.s64 	%rd250, %rd2, %rd249;
	atom.global.add.u32 	%r89, [%rd250], 1;
	ld.global.u32 	%r90, [%rd242+16];
	add.s32 	%r91, %r90, %r7;
	mul.wide.s32 	%rd251, %r91, 4;
	add.s64 	%rd252, %rd2, %rd251;
	atom.global.add.u32 	%r92, [%rd252], 1;
	ld.global.u32 	%r93, [%rd242+20];
	add.s32 	%r94, %r93, %r7;
	mul.wide.s32 	%rd253, %r94, 4;
	add.s64 	%rd254, %rd2, %rd253;
	atom.global.add.u32 	%r95, [%rd254], 1;
	ld.global.u32 	%r96, [%rd242+24];
	add.s32 	%r97, %r96, %r7;
	mul.wide.s32 	%rd255, %r97, 4;
	add.s64 	%rd256, %rd2, %rd255;
	atom.global.add.u32 	%r98, [%rd256], 1;
	ld.global.u32 	%r99, [%rd242+28];
	add.s32 	%r100, %r99, %r7;
	mul.wide.s32 	%rd257, %r100, 4;
	add.s64 	%rd258, %rd2, %rd257;
	atom.global.add.u32 	%r101, [%rd258], 1;
	add.s64 	%rd410, %rd410, 8;
$L__BB0_20:
	setp.eq.s64 	%p17, %rd39, 0;
	@%p17 bra 	$L__BB0_26;
	and.b64  	%rd413, %rd27, 3;
	setp.lt.u64 	%p18, %rd39, 4;
	@%p18 bra 	$L__BB0_23;
	shl.b64 	%rd259, %rd410, 2;
	add.s64 	%rd260, %rd38, %rd259;
	ld.global.u32 	%r102, [%rd260];
	add.s32 	%r103, %r102, %r7;
	mul.wide.s32 	%rd261, %r103, 4;
	add.s64 	%rd262, %rd2, %rd261;
	atom.global.add.u32 	%r104, [%rd262], 1;
	ld.global.u32 	%r105, [%rd260+4];
	add.s32 	%r106, %r105, %r7;
	mul.wide.s32 	%rd263, %r106, 4;
	add.s64 	%rd264, %rd2, %rd263;
	atom.global.add.u32 	%r107, [%rd264], 1;
	ld.global.u32 	%r108, [%rd260+8];
	add.s32 	%r109, %r108, %r7;
	mul.wide.s32 	%rd265, %r109, 4;
	add.s64 	%rd266, %rd2, %rd265;
	atom.global.add.u32 	%r110, [%rd266], 1;
	ld.global.u32 	%r111, [%rd260+12];
	add.s32 	%r112, %r111, %r7;
	mul.wide.s32 	%rd267, %r112, 4;
	add.s64 	%rd268, %rd2, %rd267;
	atom.global.add.u32 	%r113, [%rd268], 1;
	add.s64 	%rd410, %rd410, 4;
$L__BB0_23:
	setp.eq.s64 	%p19, %rd413, 0;
	@%p19 bra 	$L__BB0_26;
	shl.b64 	%rd269, %rd410, 2;
	add.s64 	%rd414, %rd38, %rd269;
$L__BB0_25:
	.pragma "nounroll";
	ld.global.u32 	%r114, [%rd414];
	add.s32 	%r115, %r114, %r7;
	mul.wide.s32 	%rd270, %r115, 4;
	add.s64 	%rd271, %rd2, %rd270;
	atom.global.add.u32 	%r116, [%rd271], 1;
	add.s64 	%rd414, %rd414, 4;
	add.s64 	%rd413, %rd413, -1;
	setp.ne.s64 	%p20, %rd413, 0;
	@%p20 bra 	$L__BB0_25;
$L__BB0_26:
	ld.param.u32 	%r267, [_Z9CountSortPiS_ii_param_3];
	bar.sync 	0;
	cvt.s64.s32 	%rd50, %r267;
	cvt.u64.u32 	%rd51, %r1;
	and.b64  	%rd272, %rd50, -4294967296;
	setp.ne.s64 	%p21, %rd272, 0;
	@%p21 bra 	$L__BB0_28;
	cvt.u32.u64 	%r117, %rd51;
	cvt.u32.u64 	%r118, %rd50;
	div.u32 	%r119, %r118, %r117;
	cvt.u64.u32 	%rd415, %r119;
	bra.uni 	$L__BB0_29;
$L__BB0_28:
	div.u64 	%rd415, %rd50, %rd51;
$L__BB0_29:
	mov.u32 	%r120, %tid.x;
	cvt.u64.u32 	%rd273, %r120;
	cvt.u64.u32 	%rd274, %r11;
	mul.lo.s64 	%rd275, %rd50, %rd274;
	mad.lo.s64 	%rd435, %rd415, %rd273, %rd275;
	add.s64 	%rd277, %rd435, %rd415;
	setp.eq.s32 	%p22, %r11, 0;
	setp.ge.u64 	%p23, %rd435, %rd277;
	or.pred  	%p24, %p22, %p23;
	@%p24 bra 	$L__BB0_129;
	add.s64 	%rd278, %rd415, -1;
	and.b64  	%rd56, %rd415, 15;
	setp.lt.u64 	%p25, %rd278, 15;
	@%p25 bra 	$L__BB0_81;
	and.b64  	%rd417, %rd415, -16;
	shl.b64 	%rd279, %rd435, 2;
	add.s64 	%rd280, %rd279, %rd2;
	add.s64 	%rd416, %rd280, 32;
	cvt.u32.u64 	%r121, %rd50;
$L__BB0_32:
	.pragma "nounroll";
	or.b64  	%rd281, %rd435, %rd50;
	and.b64  	%rd282, %rd281, -4294967296;
	setp.ne.s64 	%p26, %rd282, 0;
	@%p26 bra 	$L__BB0_34;
	cvt.u32.u64 	%r122, %rd435;
	rem.u32 	%r123, %r122, %r121;
	cvt.u64.u32 	%rd419, %r123;
	bra.uni 	$L__BB0_35;
$L__BB0_34:
	rem.u64 	%rd419, %rd435, %rd50;
$L__BB0_35:
	shl.b64 	%rd283, %rd419, 2;
	add.s64 	%rd284, %rd2, %rd283;
	ld.global.u32 	%r124, [%rd416+-32];
	atom.global.add.u32 	%r125, [%rd284], %r124;
	add.s64 	%rd65, %rd435, 1;
	or.b64  	%rd285, %rd65, %rd50;
	and.b64  	%rd286, %rd285, -4294967296;
	setp.ne.s64 	%p27, %rd286, 0;
	@%p27 bra 	$L__BB0_37;
	cvt.u32.u64 	%r127, %rd65;
	rem.u32 	%r128, %r127, %r121;
	cvt.u64.u32 	%rd420, %r128;
	bra.uni 	$L__BB0_38;
$L__BB0_37:
	rem.u64 	%rd420, %rd65, %rd50;
$L__BB0_38:
	shl.b64 	%rd287, %rd420, 2;
	add.s64 	%rd288, %rd2, %rd287;
	ld.global.u32 	%r129, [%rd416+-28];
	atom.global.add.u32 	%r130, [%rd288], %r129;
	add.s64 	%rd69, %rd435, 2;
	or.b64  	%rd289, %rd69, %rd50;
	and.b64  	%rd290, %rd289, -4294967296;
	setp.ne.s64 	%p28, %rd290, 0;
	@%p28 bra 	$L__BB0_40;
	cvt.u32.u64 	%r132, %rd69;
	rem.u32 	%r133, %r132, %r121;
	cvt.u64.u32 	%rd421, %r133;
	bra.uni 	$L__BB0_41;
$L__BB0_40:
	rem.u64 	%rd421, %rd69, %rd50;
$L__BB0_41:
	shl.b64 	%rd291, %rd421, 2;
	add.s64 	%rd292, %rd2, %rd291;
	ld.global.u32 	%r134, [%rd416+-24];
	atom.global.add.u32 	%r135, [%rd292], %r134;
	add.s64 	%rd73, %rd435, 3;
	or.b64  	%rd293, %rd73, %rd50;
	and.b64  	%rd294, %rd293, -4294967296;
	setp.ne.s64 	%p29, %rd294, 0;
	@%p29 bra 	$L__BB0_43;
	cvt.u32.u64 	%r137, %rd73;
	rem.u32 	%r138, %r137, %r121;
	cvt.u64.u32 	%rd422, %r138;
	bra.uni 	$L__BB0_44;
$L__BB0_43:
	rem.u64 	%rd422, %rd73, %rd50;
$L__BB0_44:
	shl.b64 	%rd295, %rd422, 2;
	add.s64 	%rd296, %rd2, %rd295;
	ld.global.u32 	%r139, [%rd416+-20];
	atom.global.add.u32 	%r140, [%rd296], %r139;
	add.s64 	%rd77, %rd435, 4;
	or.b64  	%rd297, %rd77, %rd50;
	and.b64  	%rd298, %rd297, -4294967296;
	setp.ne.s64 	%p30, %rd298, 0;
	@%p30 bra 	$L__BB0_46;
	cvt.u32.u64 	%r142, %rd77;
	rem.u32 	%r143, %r142, %r121;
	cvt.u64.u32 	%rd423, %r143;
	bra.uni 	$L__BB0_47;
$L__BB0_46:
	rem.u64 	%rd423, %rd77, %rd50;
$L__BB0_47:
	shl.b64 	%rd299, %rd423, 2;
	add.s64 	%rd300, %rd2, %rd299;
	ld.global.u32 	%r144, [%rd416+-16];
	atom.global.add.u32 	%r145, [%rd300], %r144;
	add.s64 	%rd81, %rd435, 5;
	or.b64  	%rd301, %rd81, %rd50;
	and.b64  	%rd302, %rd301, -4294967296;
	setp.ne.s64 	%p31, %rd302, 0;
	@%p31 bra 	$L__BB0_49;
	cvt.u32.u64 	%r147, %rd81;
	rem.u32 	%r148, %r147, %r121;
	cvt.u64.u32 	%rd424, %r148;
	bra.uni 	$L__BB0_50;
$L__BB0_49:
	rem.u64 	%rd424, %rd81, %rd50;
$L__BB0_50:
	shl.b64 	%rd303, %rd424, 2;
	add.s64 	%rd304, %rd2, %rd303;
	ld.global.u32 	%r149, [%rd416+-12];
	atom.global.add.u32 	%r150, [%rd304], %r149;
	add.s64 	%rd85, %rd435, 6;
	or.b64  	%rd305, %rd85, %rd50;
	and.b64  	%rd306, %rd305, -4294967296;
	setp.ne.s64 	%p32, %rd306, 0;
	@%p32 bra 	$L__BB0_52;
	cvt.u32.u64 	%r152, %rd85;
	rem.u32 	%r153, %r152, %r121;
	cvt.u64.u32 	%rd425, %r153;
	bra.uni 	$L__BB0_53;
$L__BB0_52:
	rem.u64 	%rd425, %rd85, %rd50;
$L__BB0_53:
	shl.b64 	%rd307, %rd425, 2;
	add.s64 	%rd308, %rd2, %rd307;
	ld.global.u32 	%r154, [%rd416+-8];
	atom.global.add.u32 	%r155, [%rd308], %r154;
	add.s64 	%rd89, %rd435, 7;
	or.b64  	%rd309, %rd89, %rd50;
	and.b64  	%rd310, %rd309, -4294967296;
	setp.ne.s64 	%p33, %rd310, 0;
	@%p33 bra 	$L__BB0_55;
	cvt.u32.u64 	%r157, %rd89;
	rem.u32 	%r158, %r157, %r121;
	cvt.u64.u32 	%rd426, %r158;
	bra.uni 	$L__BB0_56;
$L__BB0_55:
	rem.u64 	%rd426, %rd89, %rd50;
$L__BB0_56:
	shl.b64 	%rd311, %rd426, 2;
	add.s64 	%rd312, %rd2, %rd311;
	ld.global.u32 	%r159, [%rd416+-4];
	atom.global.add.u32 	%r160, [%rd312], %r159;
	add.s64 	%rd93, %rd435, 8;
	or.b64  	%rd313, %rd93, %rd50;
	and.b64  	%rd314, %rd313, -4294967296;
	setp.ne.s64 	%p34, %rd314, 0;
	@%p34 bra 	$L__BB0_58;
	cvt.u32.u64 	%r162, %rd93;
	rem.u32 	%r163, %r162, %r121;
	cvt.u64.u32 	%rd427, %r163;
	bra.uni 	$L__BB0_59;
$L__BB0_58:
	rem.u64 	%rd427, %rd93, %rd50;
$L__BB0_59:
	shl.b64 	%rd315, %rd427, 2;
	add.s64 	%rd316, %rd2, %rd315;
	ld.global.u32 	%r164, [%rd416];
	atom.global.add.u32 	%r165, [%rd316], %r164;
	add.s64 	%rd97, %rd435, 9;
	or.b64  	%rd317, %rd97, %rd50;
	and.b64  	%rd318, %rd317, -4294967296;
	setp.ne.s64 	%p35, %rd318, 0;
	@%p35 bra 	$L__BB0_61;
	cvt.u32.u64 	%r167, %rd97;
	rem.u32 	%r168, %r167, %r121;
	cvt.u64.u32 	%rd428, %r168;
	bra.uni 	$L__BB0_62;
$L__BB0_61:
	rem.u64 	%rd428, %rd97, %rd50;
$L__BB0_62:
	shl.b64 	%rd319, %rd428, 2;
	add.s64 	%rd320, %rd2, %rd319;
	ld.global.u32 	%r169, [%rd416+4];
	atom.global.add.u32 	%r170, [%rd320], %r169;
	add.s64 	%rd101, %rd435, 10;
	or.b64  	%rd321, %rd101, %rd50;
	and.b64  	%rd322, %rd321, -4294967296;
	setp.ne.s64 	%p36, %rd322, 0;
	@%p36 bra 	$L__BB0_64;
	cvt.u32.u64 	%r172, %rd101;
	rem.u32 	%r173, %r172, %r121;
	cvt.u64.u32 	%rd429, %r173;
	bra.uni 	$L__BB0_65;
$L__BB0_64:
	rem.u64 	%rd429, %rd101, %rd50;
$L__BB0_65:
	shl.b64 	%rd323, %rd429, 2;
	add.s64 	%rd324, %rd2, %rd323;
	ld.global.u32 	%r174, [%rd416+8];
	atom.global.add.u32 	%r175, [%rd324], %r174;
	add.s64 	%rd105, %rd435, 11;
	or.b64  	%rd325, %rd105, %rd50;
	and.b64  	%rd326, %rd325, -4294967296;
	setp.ne.s64 	%p37, %rd326, 0;
	@%p37 bra 	$L__BB0_67;
	cvt.u32.u64 	%r177, %rd105;
	rem.u32 	%r178, %r177, %r121;
	cvt.u64.u32 	%rd430, %r178;
	bra.uni 	$L__BB0_68;
$L__BB0_67:
	rem.u64 	%rd430, %rd105, %rd50;
$L__BB0_68:
	shl.b64 	%rd327, %rd430, 2;
	add.s64 	%rd328, %rd2, %rd327;
	ld.global.u32 	%r179, [%rd416+12];
	atom.global.add.u32 	%r180, [%rd328], %r179;
	add.s64 	%rd109, %rd435, 12;
	or.b64  	%rd329, %rd109, %rd50;
	and.b64  	%rd330, %rd329, -4294967296;
	setp.ne.s64 	%p38, %rd330, 0;
	@%p38 bra 	$L__BB0_70;
	cvt.u32.u64 	%r182, %rd109;
	rem.u32 	%r183, %r182, %r121;
	cvt.u64.u32 	%rd431, %r183;
	bra.uni 	$L__BB0_71;
$L__BB0_70:
	rem.u64 	%rd431, %rd109, %rd50;
$L__BB0_71:
	shl.b64 	%rd331, %rd431, 2;
	add.s64 	%rd332, %rd2, %rd331;
	ld.global.u32 	%r184, [%rd416+16];
	atom.global.add.u32 	%r185, [%rd332], %r184;
	add.s64 	%rd113, %rd435, 13;
	or.b64  	%rd333, %rd113, %rd50;
	and.b64  	%rd334, %rd333, -4294967296;
	setp.ne.s64 	%p39, %rd334, 0;
	@%p39 bra 	$L__BB0_73;
	cvt.u32.u64 	%r187, %rd113;
	rem.u32 	%r188, %r187, %r121;
	cvt.u64.u32 	%rd432, %r188;
	bra.uni 	$L__BB0_74;
$L__BB0_73:
	rem.u64 	%rd432, %rd113, %rd50;
$L__BB0_74:
	shl.b64 	%rd335, %rd432, 2;
	add.s64 	%rd336, %rd2, %rd335;
	ld.global.u32 	%r189, [%rd416+20];
	atom.global.add.u32 	%r190, [%rd336], %r189;
	add.s64 	%rd117, %rd435, 14;
	or.b64  	%rd337, %rd117, %rd50;
	and.b64  	%rd338, %rd337, -4294967296;
	setp.ne.s64 	%p40, %rd338, 0;
	@%p40 bra 	$L__BB0_76;
	cvt.u32.u64 	%r192, %rd117;
	rem.u32 	%r193, %r192, %r121;
	cvt.u64.u32 	%rd433, %r193;
	bra.uni 	$L__BB0_77;
$L__BB0_76:
	rem.u64 	%rd433, %rd117, %rd50;
$L__BB0_77:
	shl.b64 	%rd339, %rd433, 2;
	add.s64 	%rd340, %rd2, %rd339;
	ld.global.u32 	%r194, [%rd416+24];
	atom.global.add.u32 	%r195, [%rd340], %r194;
	add.s64 	%rd121, %rd435, 15;
	or.b64  	%rd341, %rd121, %rd50;
	and.b64  	%rd342, %rd341, -4294967296;
	setp.ne.s64 	%p41, %rd342, 0;
	@%p41 bra 	$L__BB0_79;
	cvt.u32.u64 	%r197, %rd121;
	rem.u32 	%r198, %r197, %r121;
	cvt.u64.u32 	%rd434, %r198;
	bra.uni 	$L__BB0_80;
$L__BB0_79:
	rem.u64 	%rd434, %rd121, %rd50;
$L__BB0_80:
	shl.b64 	%rd343, %rd434, 2;
	add.s64 	%rd344, %rd2, %rd343;
	ld.global.u32 	%r199, [%rd416+28];
	atom.global.add.u32 	%r200, [%rd344], %r199;
	add.s64 	%rd435, %rd435, 16;
	add.s64 	%rd417, %rd417, -16;
	add.s64 	%rd416, %rd416, 64;
	setp.ne.s64 	%p42, %rd417, 0;
	@%p42 bra 	$L__BB0_32;
$L__BB0_81:
	setp.eq.s64 	%p43, %rd56, 0;
	@%p43 bra 	$L__BB0_129;
	and.b64  	%rd129, %rd415, 7;
	setp.lt.u64 	%p44, %rd56, 8;
	@%p44 bra 	$L__BB0_108;
	or.b64  	%rd345, %rd435, %rd50;
	and.b64  	%rd346, %rd345, -4294967296;
	setp.ne.s64 	%p45, %rd346, 0;
	@%p45 bra 	$L__BB0_85;
	cvt.u32.u64 	%r201, %rd50;
	cvt.u32.u64 	%r202, %rd435;
	rem.u32 	%r203, %r202, %r201;
	cvt.u64.u32 	%rd436, %r203;
	bra.uni 	$L__BB0_86;
$L__BB0_85:
	rem.u64 	%rd436, %rd435, %rd50;
$L__BB0_86:
	shl.b64 	%rd347, %rd436, 2;
	add.s64 	%rd348, %rd2, %rd347;
	shl.b64 	%rd349, %rd435, 2;
	add.s64 	%rd133, %rd2, %rd349;
	ld.global.u32 	%r204, [%rd133];
	atom.global.add.u32 	%r205, [%rd348], %r204;
	add.s64 	%rd134, %rd435, 1;
	or.b64  	%rd350, %rd134, %rd50;
	and.b64  	%rd351, %rd350, -4294967296;
	setp.ne.s64 	%p46, %rd351, 0;
	@%p46 bra 	$L__BB0_88;
	cvt.u32.u64 	%r206, %rd50;
	cvt.u32.u64 	%r207, %rd134;
	rem.u32 	%r208, %r207, %r206;
	cvt.u64.u32 	%rd437, %r208;
	bra.uni 	$L__BB0_89;
$L__BB0_88:
	rem.u64 	%rd437, %rd134, %rd50;
$L__BB0_89:
	shl.b64 	%rd352, %rd437, 2;
	add.s64 	%rd353, %rd2, %rd352;
	ld.global.u32 	%r209, [%rd133+4];
	atom.global.add.u32 	%r210, [%rd353], %r209;
	add.s64 	%rd138, %rd435, 2;
	or.b64  	%rd354, %rd138, %rd50;
	and.b64  	%rd355, %rd354, -4294967296;
	setp.ne.s64 	%p47, %rd355, 0;
	@%p47 bra 	$L__BB0_91;
	cvt.u32.u64 	%r211, %rd50;
	cvt.u32.u64 	%r212, %rd138;
	rem.u32 	%r213, %r212, %r211;
	cvt.u64.u32 	%rd438, %r213;
	bra.uni 	$L__BB0_92;
$L__BB0_91:
	rem.u64 	%rd438, %rd138, %rd50;
$L__BB0_92:
	shl.b64 	%rd356, %rd438, 2;
	add.s64 	%rd357, %rd2, %rd356;
	ld.global.u32 	%r214, [%rd133+8];
	atom.global.add.u32 	%r215, [%rd357], %r214;
	add.s64 	%rd142, %rd435, 3;
	or.b64  	%rd358, %rd142, %rd50;
	and.b64  	%rd359, %rd358, -4294967296;
	setp.ne.s64 	%p48, %rd359, 0;
	@%p48 bra 	$L__BB0_94;
	cvt.u32.u64 	%r216, %rd50;
	cvt.u32.u64 	%r217, %rd142;
	rem.u32 	%r218, %r217, %r216;
	cvt.u64.u32 	%rd439, %r218;
	bra.uni 	$L__BB0_95;
$L__BB0_94:
	rem.u64 	%rd439, %rd142, %rd50;
$L__BB0_95:
	shl.b64 	%rd360, %rd439, 2;
	add.s64 	%rd361, %rd2, %rd360;
	ld.global.u32 	%r219, [%rd133+12];
	atom.global.add.u32 	%r220, [%rd361], %r219;
	add.s64 	%rd146, %rd435, 4;
	or.b64  	%rd362, %rd146, %rd50;
	and.b64  	%rd363, %rd362, -4294967296;
	setp.ne.s64 	%p49, %rd363, 0;
	@%p49 bra 	$L__BB0_97;
	cvt.u32.u64 	%r221, %rd50;
	cvt.u32.u64 	%r222, %rd146;
	rem.u32 	%r223, %r222, %r221;
	cvt.u64.u32 	%rd440, %r223;
	bra.uni 	$L__BB0_98;
$L__BB0_97:
	rem.u64 	%rd440, %rd146, %rd50;
$L__BB0_98:
	shl.b64 	%rd364, %rd440, 2;
	add.s64 	%rd365, %rd2, %rd364;
	ld.global.u32 	%r224, [%rd133+16];
	atom.global.add.u32 	%r225, [%rd365], %r224;
	add.s64 	%rd150, %rd435, 5;
	or.b64  	%rd366, %rd150, %rd50;
	and.b64  	%rd367, %rd366, -4294967296;
	setp.ne.s64 	%p50, %rd367, 0;
	@%p50 bra 	$L__BB0_100;
	cvt.u32.u64 	%r226, %rd50;
	cvt.u32.u64 	%r227, %rd150;
	rem.u32 	%r228, %r227, %r226;
	cvt.u64.u32 	%rd441, %r228;
	bra.uni 	$L__BB0_101;
$L__BB0_100:
	rem.u64 	%rd441, %rd150, %rd50;
$L__BB0_101:
	shl.b64 	%rd368, %rd441, 2;
	add.s64 	%rd369, %rd2, %rd368;
	ld.global.u32 	%r229, [%rd133+20];
	atom.global.add.u32 	%r230, [%rd369], %r229;
	add.s64 	%rd154, %rd435, 6;
	or.b64  	%rd370, %rd154, %rd50;
	and.b64  	%rd371, %rd370, -4294967296;
	setp.ne.s64 	%p51, %rd371, 0;
	@%p51 bra 	$L__BB0_103;
	cvt.u32.u64 	%r231, %rd50;
	cvt.u32.u64 	%r232, %rd154;
	rem.u32 	%r233, %r232, %r231;
	cvt.u64.u32 	%rd442, %r233;
	bra.uni 	$L__BB0_104;
$L__BB0_103:
	rem.u64 	%rd442, %rd154, %rd50;
$L__BB0_104:
	shl.b64 	%rd372, %rd442, 2;
	add.s64 	%rd373, %rd2, %rd372;
	ld.global.u32 	%r234, [%rd133+24];
	atom.global.add.u32 	%r235, [%rd373], %r234;
	add.s64 	%rd158, %rd435, 7;
	or.b64  	%rd374, %rd158, %rd50;
	and.b64  	%rd375, %rd374, -4294967296;
	setp.ne.s64 	%p52, %rd375, 0;
	@%p52 bra 	$L__BB0_106;
	cvt.u32.u64 	%r236, %rd50;
	cvt.u32.u64 	%r237, %rd158;
	rem.u32 	%r238, %r237, %r236;
	cvt.u64.u32 	%rd443, %r238;
	bra.uni 	$L__BB0_107;
$L__BB0_106:
	rem.u64 	%rd443, %rd158, %rd50;
$L__BB0_107:
	shl.b64 	%rd376, %rd443, 2;
	add.s64 	%rd377, %rd2, %rd376;
	ld.global.u32 	%r239, [%rd133+28];
	atom.global.add.u32 	%r240, [%rd377], %r239;
	add.s64 	%rd435, %rd435, 8;
$L__BB0_108:
	setp.eq.s64 	%p53, %rd129, 0;
	@%p53 bra 	$L__BB0_129;
	and.b64  	%rd450, %rd415, 3;
	setp.lt.u64 	%p54, %rd129, 4;
	@%p54 bra 	$L__BB0_123;
	or.b64  	%rd378, %rd435, %rd50;
	and.b64  	%rd379, %rd378, -4294967296;
	setp.ne.s64 	%p55, %rd379, 0;
	@%p55 bra 	$L__BB0_112;
	cvt.u32.u64 	%r241, %rd50;
	cvt.u32.u64 	%r242, %rd435;
	rem.u32 	%r243, %r242, %r241;
	cvt.u64.u32 	%rd445, %r243;
	bra.uni 	$L__BB0_113;
$L__BB0_112:
	rem.u64 	%rd445, %rd435, %rd50;
$L__BB0_113:
	shl.b64 	%rd380, %rd445, 2;
	add.s64 	%rd381, %rd2, %rd380;
	shl.b64 	%rd382, %rd435, 2;
	add.s64 	%rd168, %rd2, %rd382;
	ld.global.u32 	%r244, [%rd168];
	atom.global.add.u32 	%r245, [%rd381], %r244;
	add.s64 	%rd169, %rd435, 1;
	or.b64  	%rd383, %rd169, %rd50;
	and.b64  	%rd384, %rd383, -4294967296;
	setp.ne.s64 	%p56, %rd384, 0;
	@%p56 bra 	$L__BB0_115;
	cvt.u32.u64 	%r246, %rd50;
	cvt.u32.u64 	%r247, %rd169;
	rem.u32 	%r248, %r247, %r246;
	cvt.u64.u32 	%rd446, %r248;
	bra.uni 	$L__BB0_116;
$L__BB0_115:
	rem.u64 	%rd446, %rd169, %rd50;
$L__BB0_116:
	shl.b64 	%rd385, %rd446, 2;
	add.s64 	%rd386, %rd2, %rd385;
	ld.global.u32 	%r249, [%rd168+4];
	atom.global.add.u32 	%r250, [%rd386], %r249;
	add.s64 	%rd173, %rd435, 2;
	or.b64  	%rd387, %rd173, %rd50;
	and.b64  	%rd388, %rd387, -4294967296;
	setp.ne.s64 	%p57, %rd388, 0;
	@%p57 bra 	$L__BB0_118;
	cvt.u32.u64 	%r251, %rd50;
	cvt.u32.u64 	%r252, %rd173;
	rem.u32 	%r253, %r252, %r251;
	cvt.u64.u32 	%rd447, %r253;
	bra.uni 	$L__BB0_119;
$L__BB0_118:
	rem.u64 	%rd447, %rd173, %rd50;
$L__BB0_119:
	shl.b64 	%rd389, %rd447, 2;
	add.s64 	%rd390, %rd2, %rd389;
	ld.global.u32 	%r254, [%rd168+8];
	atom.global.add.u32 	%r255, [%rd390], %r254;
	add.s64 	%rd177, %rd435, 3;
	or.b64  	%rd391, %rd177, %rd50;
	and.b64  	%rd392, %rd391, -4294967296;
	setp.ne.s64 	%p58, %rd392, 0;
	@%p58 bra 	$L__BB0_121;
	cvt.u32.u64 	%r256, %rd50;
	cvt.u32.u64 	%r257, %rd177;
	rem.u32 	%r258, %r257, %r256;
	cvt.u64.u32 	%rd448, %r258;
	bra.uni 	$L__BB0_122;
$L__BB0_121:
	rem.u64 	%rd448, %rd177, %rd50;
$L__BB0_122:
	shl.b64 	%rd393, %rd448, 2;
	add.s64 	%rd394, %rd2, %rd393;
	ld.global.u32 	%r259, [%rd168+12];
	atom.global.add.u32 	%r260, [%rd394], %r259;
	add.s64 	%rd435, %rd435, 4;
$L__BB0_123:
	setp.eq.s64 	%p59, %rd450, 0;
	@%p59 bra 	$L__BB0_129;
	shl.b64 	%rd395, %rd435, 2;
	add.s64 	%rd451, %rd2, %rd395;
	cvt.u32.u64 	%r261, %rd50;
$L__BB0_125:
	.pragma "nounroll";
	or.b64  	%rd396, %rd435, %rd50;
	and.b64  	%rd397, %rd396, -4294967296;
	setp.ne.s64 	%p60, %rd397, 0;
	@%p60 bra 	$L__BB0_127;
	cvt.u32.u64 	%r262, %rd435;
	rem.u32 	%r263, %r262, %r261;
	cvt.u64.u32 	%rd453, %r263;
	bra.uni 	$L__BB0_128;
$L__BB0_127:
	rem.u64 	%rd453, %rd435, %rd50;
$L__BB0_128:
	shl.b64 	%rd398, %rd453, 2;
	add.s64 	%rd399, %rd2, %rd398;
	ld.global.u32 	%r264, [%rd451];
	atom.global.add.u32 	%r265, [%rd399], %r264;
	add.s64 	%rd435, %rd435, 1;
	add.s64 	%rd451, %rd451, 4;
	add.s64 	%rd450, %rd450, -1;
	setp.ne.s64 	%p61, %rd450, 0;
	@%p61 bra 	$L__BB0_125;
$L__BB0_129:
	bar.sync 	0;
	ret;

}


// ===== COMPILED SASS (sm_100) =====

	.target	sm_100

	.elftype	@"ET_EXEC"


//--------------------- .note.nv.tkinfo           --------------------------
	.section	.note.nv.tkinfo,"",@"SHT_NOTE"
	.sectionflags	@"SHF_NOTE_NV_TKINFO"
	.tkinfo
        /*0018*/ 	.word	0x00000002
        /*0030*/ 	.string	""
        /*0030*/ 	.string	"ptxas"
        /*0030*/ 	.string	"Cuda compilation tools, release 13.0, V13.0.88"
        /*0030*/ 	.string	"Build cuda_13.0.r13.0/compiler.36424714_0"
        /*0030*/ 	.string	"-arch sm_100 -m 64 "



//--------------------- .note.nv.cuinfo           --------------------------
	.section	.note.nv.cuinfo,"",@"SHT_NOTE"
	.sectionflags	@"SHF_NOTE_NV_CUINFO"
        /*0018*/ 	.short	0x0002
        /*001a*/ 	.short	0x0064
        /*001c*/ 	.short	0x0082
	.zero		2


//--------------------- .nv.info                  --------------------------
	.section	.nv.info,"",@"SHT_CUDA_INFO"
	.align	4


	//----- nvinfo : EIATTR_REGCOUNT
	.align		4
        /*0000*/ 	.byte	0x04, 0x2f
        /*0002*/ 	.short	(.L_1 - .L_0)
	.align		4
.L_0:
        /*0004*/ 	.word	index@(_Z9CountSortPiS_ii)
        /*0008*/ 	.word	0x0000001c


	//----- nvinfo : EIATTR_FRAME_SIZE
	.align		4
.L_1:
        /*000c*/ 	.byte	0x04, 0x11
        /*000e*/ 	.short	(.L_3 - .L_2)
	.align		4
.L_2:
        /*0010*/ 	.word	index@($__internal_1_$__cuda_sm20_rem_u64)
        /*0014*/ 	.word	0x00000000


	//----- nvinfo : EIATTR_FRAME_SIZE
	.align		4
.L_3:
        /*0018*/ 	.byte	0x04, 0x11
        /*001a*/ 	.short	(.L_5 - .L_4)
	.align		4
.L_4:
        /*001c*/ 	.word	index@($__internal_0_$__cuda_sm20_div_u64)
        /*0020*/ 	.word	0x00000000


	//----- nvinfo : EIATTR_FRAME_SIZE
	.align		4
.L_5:
        /*0024*/ 	.byte	0x04, 0x11
        /*0026*/ 	.short	(.L_7 - .L_6)
	.align		4
.L_6:
        /*0028*/ 	.word	index@(_Z9CountSortPiS_ii)
        /*002c*/ 	.word	0x00000000


	//----- nvinfo : EIATTR_MIN_STACK_SIZE
	.align		4
.L_7:
        /*0030*/ 	.byte	0x04, 0x12
        /*0032*/ 	.short	(.L_9 - .L_8)
	.align		4
.L_8:
        /*0034*/ 	.word	index@(_Z9CountSortPiS_ii)
        /*0038*/ 	.word	0x00000000
.L_9:


//--------------------- .nv.compat                --------------------------
	.section	.nv.compat,"",@"SHT_CUDA_COMPAT_INFO"
	.align	4
        /*0000*/ 	.byte	0x02, 0x09, 0x00, 0x00, 0x02, 0x02, 0x01, 0x00, 0x02, 0x05, 0x05, 0x00, 0x03, 0x07, 0x01, 0x01
        /*0010*/ 	.byte	0x02, 0x03, 0x00, 0x00, 0x02, 0x06, 0x01, 0x00, 0x04, 0x0b, 0x08, 0x00, 0x09, 0x00, 0x00, 0x00
        /*0020*/ 	.byte	0x00, 0x00, 0x00, 0x00


//--------------------- .nv.info._Z9CountSortPiS_ii --------------------------
	.section	.nv.info._Z9CountSortPiS_ii,"",@"SHT_CUDA_INFO"
	.sectionflags	@""
	.align	4


	//----- nvinfo : EIATTR_CUDA_API_VERSION
	.align		4
        /*0000*/ 	.byte	0x04, 0x37
        /*0002*/ 	.short	(.L_11 - .L_10)
.L_10:
        /*0004*/ 	.word	0x00000082


	//----- nvinfo : EIATTR_KPARAM_INFO
	.align		4
.L_11:
        /*0008*/ 	.byte	0x04, 0x17
        /*000a*/ 	.short	(.L_13 - .L_12)
.L_12:
        /*000c*/ 	.word	0x00000000
        /*0010*/ 	.short	0x0003
        /*0012*/ 	.short	0x0014
        /*0014*/ 	.byte	0x00, 0xf0, 0x11, 0x00


	//----- nvinfo : EIATTR_KPARAM_INFO
	.align		4
.L_13:
        /*0018*/ 	.byte	0x04, 0x17
        /*001a*/ 	.short	(.L_15 - .L_14)
.L_14:
        /*001c*/ 	.word	0x00000000
        /*0020*/ 	.short	0x0002
        /*0022*/ 	.short	0x0010
        /*0024*/ 	.byte	0x00, 0xf0, 0x11, 0x00


	//----- nvinfo : EIATTR_KPARAM_INFO
	.align		4
.L_15:
        /*0028*/ 	.byte	0x04, 0x17
        /*002a*/ 	.short	(.L_17 - .L_16)
.L_16:
        /*002c*/ 	.word	0x00000000
        /*0030*/ 	.short	0x0001
        /*0032*/ 	.short	0x0008
        /*0034*/ 	.byte	0x00, 0xf5, 0x21, 0x00


	//----- nvinfo : EIATTR_KPARAM_INFO
	.align		4
.L_17:
        /*0038*/ 	.byte	0x04, 0x17
        /*003a*/ 	.short	(.L_19 - .L_18)
.L_18:
        /*003c*/ 	.word	0x00000000
        /*0040*/ 	.short	0x0000
        /*0042*/ 	.short	0x0000
        /*0044*/ 	.byte	0x00, 0xf5, 0x21, 0x00


	//----- nvinfo : EIATTR_SPARSE_MMA_MASK
	.align		4
.L_19:
        /*0048*/ 	.byte	0x03, 0x50
        /*004a*/ 	.short	0x0000


	//----- nvinfo : EIATTR_MAXREG_COUNT
	.align		4
        /*004c*/ 	.byte	0x03, 0x1b
        /*004e*/ 	.short	0x00ff


	//----- nvinfo : EIATTR_NUM_BARRIERS
	.align		4
        /*0050*/ 	.byte	0x02, 0x4c
        /*0052*/ 	.byte	0x01
	.zero		1


	//----- nvinfo : EIATTR_MERCURY_ISA_VERSION
	.align		4
        /*0054*/ 	.byte	0x03, 0x5f
        /*0056*/ 	.short	0x0101


	//----- nvinfo : EIATTR_VRC_CTA_INIT_COUNT
	.align		4
        /*0058*/ 	.byte	0x02, 0x4a
	.zero		1
	.zero		1


	//----- nvinfo : EIATTR_EXIT_INSTR_OFFSETS
	.align		4
        /*005c*/ 	.byte	0x04, 0x1c
        /*005e*/ 	.short	(.L_21 - .L_20)


	//   ....[0]....
.L_20:
        /*0060*/ 	.word	0x00005ed0


	//----- nvinfo : EIATTR_CRS_STACK_SIZE
	.align		4
.L_21:
        /*0064*/ 	.byte	0x04, 0x1e
        /*0066*/ 	.short	(.L_23 - .L_22)
.L_22:
        /*0068*/ 	.word	0x00000000


	//----- nvinfo : EIATTR_CBANK_PARAM_SIZE
	.align		4
.L_23:
        /*006c*/ 	.byte	0x03, 0x19
        /*006e*/ 	.short	0x0018


	//----- nvinfo : EIATTR_PARAM_CBANK
	.align		4
        /*0070*/ 	.byte	0x04, 0x0a
        /*0072*/ 	.short	(.L_25 - .L_24)
	.align		4
.L_24:
        /*0074*/ 	.word	index@(.nv.constant0._Z9CountSortPiS_ii)
        /*0078*/ 	.short	0x0380
        /*007a*/ 	.short	0x0018


	//----- nvinfo : EIATTR_SW_WAR
	.align		4
.L_25:
        /*007c*/ 	.byte	0x04, 0x36
        /*007e*/ 	.short	(.L_27 - .L_26)
.L_26:
        /*0080*/ 	.word	0x00000008
.L_27:


//--------------------- .nv.callgraph             --------------------------
	.section	.nv.callgraph,"",@"SHT_CUDA_CALLGRAPH"
	.align	4
	.sectionentsize	8
	.align		4
        /*0000*/ 	.word	0x00000000
	.align		4
        /*0004*/ 	.word	0xffffffff
	.align		4
        /*0008*/ 	.word	0x00000000
	.align		4
        /*000c*/ 	.word	0xfffffffe
	.align		4
        /*0010*/ 	.word	0x00000000
	.align		4
        /*0014*/ 	.word	0xfffffffd
	.align		4
        /*0018*/ 	.word	0x00000000
	.align		4
        /*001c*/ 	.word	0xfffffffc


//--------------------- .text._Z9CountSortPiS_ii  --------------------------
	.section	.text._Z9CountSortPiS_ii,"ax",@progbits
	.align	128
        .global         _Z9CountSortPiS_ii
        .type           _Z9CountSortPiS_ii,@function
        .size           _Z9CountSortPiS_ii,(.L_x_112 - _Z9CountSortPiS_ii)
        .other          _Z9CountSortPiS_ii,@"STO_CUDA_ENTRY STV_DEFAULT"
_Z9CountSortPiS_ii:
.text._Z9CountSortPiS_ii:
[----:B------:R-:W-:Y:S01]  /*0000*/  LDC R1, c[0x0][0x37c] ;  /* 0x0000df00ff017b82 */ /* 0x000fe20000000800 */
[----:B------:R-:W0:Y:S07]  /*0010*/  LDCU UR8, c[0x0][0x360] ;  /* 0x00006c00ff0877ac */ /* 0x000e2e0008000800 */
[----:B------:R-:W1:Y:S01]  /*0020*/  LDC R6, c[0x0][0x370] ;  /* 0x0000dc00ff067b82 */ /* 0x000e620000000800 */
[----:B------:R-:W-:-:S07]  /*0030*/  UMOV UR4, URZ ;  /* 0x000000ff00047c82 */ /* 0x000fce0008000000 */
[----:B------:R-:W2:Y:S08]  /*0040*/  LDC R9, c[0x0][0x390] ;  /* 0x0000e400ff097b82 */ /* 0x000eb00000000800 */
[----:B------:R-:W3:Y:S01]  /*0050*/  S2UR UR9, SR_CTAID.X ;  /* 0x00000000000979c3 */ /* 0x000ee20000002500 */
[----:B-1----:R-:W-:Y:S01]  /*0060*/  IABS R7, R6 ;  /* 0x0000000600077213 */ /* 0x002fe20000000000 */
[C---:B------:R-:W-:Y:S01]  /*0070*/  VIADD R11, R6.reuse, 0xffffffff ;  /* 0xffffffff060b7836 */ /* 0x040fe20000000000 */
[----:B------:R-:W-:-:S02]  /*0080*/  ISETP.NE.AND P1, PT, R6, RZ, PT ;  /* 0x000000ff0600720c */ /* 0x000fc40003f25270 */
[----:B------:R-:W1:Y:S01]  /*0090*/  I2F.RP R0, R7 ;  /* 0x0000000700007306 */ /* 0x000e620000209400 */
[----:B--2---:R-:W-:Y:S02]  /*00a0*/  IABS R8, R9 ;  /* 0x0000000900087213 */ /* 0x004fe40000000000 */
[----:B------:R-:W-:-:S05]  /*00b0*/  ISETP.GE.AND P3, PT, R9, RZ, PT ;  /* 0x000000ff0900720c */ /* 0x000fca0003f66270 */
[----:B-1----:R-:W1:Y:S02]  /*00c0*/  MUFU.RCP R0, R0 ;  /* 0x0000000000007308 */ /* 0x002e640000001000 */
[----:B-1----:R-:W-:-:S06]  /*00d0*/  VIADD R2, R0, 0xffffffe ;  /* 0x0ffffffe00027836 */ /* 0x002fcc0000000000 */
[----:B------:R1:W2:Y:S02]  /*00e0*/  F2I.FTZ.U32.TRUNC.NTZ R3, R2 ;  /* 0x0000000200037305 */ /* 0x0002a4000021f000 */
[----:B-1----:R-:W-:Y:S02]  /*00f0*/  IMAD.MOV.U32 R2, RZ, RZ, RZ ;  /* 0x000000ffff027224 */ /* 0x002fe400078e00ff */
[----:B--2---:R-:W-:-:S04]  /*0100*/  IMAD.MOV R4, RZ, RZ, -R3 ;  /* 0x000000ffff047224 */ /* 0x004fc800078e0a03 */
[----:B------:R-:W-:Y:S01]  /*0110*/  IMAD R5, R4, R7, RZ ;  /* 0x0000000704057224 */ /* 0x000fe200078e02ff */
[----:B------:R-:W-:-:S03]  /*0120*/  IABS R4, R6 ;  /* 0x0000000600047213 */ /* 0x000fc60000000000 */
[----:B------:R-:W-:Y:S01]  /*0130*/  IMAD.HI.U32 R3, R3, R5, R2 ;  /* 0x0000000503037227 */ /* 0x000fe200078e0002 */
[----:B------:R-:W-:Y:S01]  /*0140*/  IADD3 R10, PT, PT, RZ, -R4, RZ ;  /* 0x80000004ff0a7210 */ /* 0x000fe20007ffe0ff */
[----:B------:R-:W1:Y:S01]  /*0150*/  S2R R2, SR_TID.X ;  /* 0x0000000000027919 */ /* 0x000e620000002100 */
[----:B------:R-:W-:-:S03]  /*0160*/  LOP3.LUT R4, RZ, R6, RZ, 0x33, !PT ;  /* 0x00000006ff047212 */ /* 0x000fc600078e33ff */
[----:B------:R-:W-:-:S04]  /*0170*/  IMAD.HI.U32 R3, R3, R8, RZ ;  /* 0x0000000803037227 */ /* 0x000fc800078e00ff */
[----:B------:R-:W-:-:S05]  /*0180*/  IMAD R0, R3, R10, R8 ;  /* 0x0000000a03007224 */ /* 0x000fca00078e0208 */
[----:B------:R-:W-:-:S13]  /*0190*/  ISETP.GT.U32.AND P2, PT, R7, R0, PT ;  /* 0x000000000700720c */ /* 0x000fda0003f44070 */
[----:B------:R-:W-:-:S04]  /*01a0*/  @!P2 IMAD.IADD R0, R0, 0x1, -R7 ;  /* 0x000000010000a824 */ /* 0x000fc800078e0a07 */
[----:B------:R-:W-:Y:S01]  /*01b0*/  IMAD.IADD R5, R0, 0x1, -R7 ;  /* 0x0000000100057824 */ /* 0x000fe200078e0a07 */
[----:B------:R-:W-:-:S04]  /*01c0*/  ISETP.GT.U32.AND P0, PT, R7, R0, PT ;  /* 0x000000000700720c */ /* 0x000fc80003f04070 */
[----:B------:R-:W-:Y:S02]  /*01d0*/  SEL R5, R5, R0, !P0 ;  /* 0x0000000005057207 */ /* 0x000fe40004000000 */
[----:B---3--:R-:W-:Y:S02]  /*01e0*/  ISETP.NE.AND P0, PT, R11, UR9, PT ;  /* 0x000000090b007c0c */ /* 0x008fe4000bf05270 */
[----:B------:R-:W-:-:S04]  /*01f0*/  @!P3 IADD3 R5, PT, PT, -R5, RZ, RZ ;  /* 0x000000ff0505b210 */ /* 0x000fc80007ffe1ff */
[----:B------:R-:W-:-:S04]  /*0200*/  SEL R5, R4, R5, !P1 ;  /* 0x0000000504057207 */ /* 0x000fc80004800000 */
[----:B------:R-:W-:-:S13]  /*0210*/  ISETP.EQ.OR P0, PT, R5, RZ, P0 ;  /* 0x000000ff0500720c */ /* 0x000fda0000702670 */
[----:B01----:R-:W-:Y:S05]  /*0220*/  @P0 BRA `(.L_x_0) ;  /* 0x0000000400080947 */ /* 0x003fea0003800000 */
[----:B------:R-:W-:Y:S01]  /*0230*/  IMAD R8, R3, R10, R8 ;  /* 0x0000000a03087224 */ /* 0x000fe200078e0208 */
[----:B------:R-:W-:-:S03]  /*0240*/  LOP3.LUT R0, R6, R9, RZ, 0x3c, !PT ;  /* 0x0000000906007212 */ /* 0x000fc600078e3cff */
[----:B------:R-:W-:Y:S01]  /*0250*/  @!P2 IMAD.IADD R8, R8, 0x1, -R7 ;  /* 0x000000010808a824 */ /* 0x000fe200078e0a07 */
[----:B------:R-:W-:Y:S01]  /*0260*/  ISETP.GE.AND P3, PT, R0, RZ, PT ;  /* 0x000000ff0000720c */ /* 0x000fe20003f66270 */
[----:B------:R-:W-:-:S03]  /*0270*/  VIADD R0, R3, 0x1 ;  /* 0x0000000103007836 */ /* 0x000fc60000000000 */
[----:B------:R-:W-:Y:S02]  /*0280*/  ISETP.GE.U32.AND P0, PT, R8, R7, PT ;  /* 0x000000070800720c */ /* 0x000fe40003f06070 */
[----:B------:R-:W-:-:S11]  /*0290*/  SEL R3, R0, R3, !P2 ;  /* 0x0000000300037207 */ /* 0x000fd60005000000 */
[----:B------:R-:W-:-:S05]  /*02a0*/  @P0 VIADD R3, R3, 0x1 ;  /* 0x0000000103030836 */ /* 0x000fca0000000000 */
[----:B------:R-:W-:-:S04]  /*02b0*/  @!P3 IADD3 R3, PT, PT, -R3, RZ, RZ ;  /* 0x000000ff0303b210 */ /* 0x000fc80007ffe1ff */
[----:B------:R-:W-:-:S05]  /*02c0*/  SEL R4, R4, R3, !P1 ;  /* 0x0000000304047207 */ /* 0x000fca0004800000 */
[----:B------:R-:W-:Y:S02]  /*02d0*/  IMAD.IADD R6, R5, 0x1, R4 ;  /* 0x0000000105067824 */ /* 0x000fe400078e0204 */
[----:B------:R-:W-:-:S03]  /*02e0*/  IMAD R4, R4, UR9, RZ ;  /* 0x0000000904047c24 */ /* 0x000fc6000f8e02ff */
[----:B------:R-:W-:-:S04]  /*02f0*/  SHF.R.S32.HI R7, RZ, 0x1f, R6 ;  /* 0x0000001fff077819 */ /* 0x000fc80000011406 */
[----:B------:R-:W-:-:S13]  /*0300*/  ISETP.NE.U32.AND P0, PT, R7, RZ, PT ;  /* 0x000000ff0700720c */ /* 0x000fda0003f05070 */
[----:B------:R-:W-:Y:S05]  /*0310*/  @P0 BRA `(.L_x_1) ;  /* 0x0000000000600947 */ /* 0x000fea0003800000 */
[----:B------:R-:W0:Y:S01]  /*0320*/  I2F.U32.RP R0, UR8 ;  /* 0x0000000800007d06 */ /* 0x000e220008209000 */
[----:B------:R-:W-:Y:S01]  /*0330*/  ISETP.NE.U32.AND P2, PT, RZ, UR8, PT ;  /* 0x00000008ff007c0c */ /* 0x000fe2000bf45070 */
[----:B------:R-:W-:Y:S01]  /*0340*/  IMAD.MOV.U32 R10, RZ, RZ, RZ ;  /* 0x000000ffff0a7224 */ /* 0x000fe200078e00ff */
[----:B------:R-:W-:-:S05]  /*0350*/  MOV R7, RZ ;  /* 0x000000ff00077202 */ /* 0x000fca0000000f00 */
[----:B0-----:R-:W0:Y:S02]  /*0360*/  MUFU.RCP R0, R0 ;  /* 0x0000000000007308 */ /* 0x001e240000001000 */
[----:B0-----:R-:W-:-:S06]  /*0370*/  VIADD R8, R0, 0xffffffe ;  /* 0x0ffffffe00087836 */ /* 0x001fcc0000000000 */
[----:B------:R0:W1:Y:S02]  /*0380*/  F2I.FTZ.U32.TRUNC.NTZ R9, R8 ;  /* 0x0000000800097305 */ /* 0x000064000021f000 */
[----:B0-----:R-:W-:Y:S02]  /*0390*/  HFMA2 R8, -RZ, RZ, 0, 0 ;  /* 0x00000000ff087431 */ /* 0x001fe400000001ff */
[----:B-1----:R-:W-:-:S04]  /*03a0*/  IMAD.MOV R3, RZ, RZ, -R9 ;  /* 0x000000ffff037224 */ /* 0x002fc800078e0a09 */
[----:B------:R-:W-:-:S04]  /*03b0*/  IMAD R3, R3, UR8, RZ ;  /* 0x0000000803037c24 */ /* 0x000fc8000f8e02ff */
[----:B------:R-:W-:-:S06]  /*03c0*/  IMAD.HI.U32 R9, R9, R3, R8 ;  /* 0x0000000309097227 */ /* 0x000fcc00078e0008 */
[----:B------:R-:W-:-:S04]  /*03d0*/  IMAD.HI.U32 R9, R9, R6, RZ ;  /* 0x0000000609097227 */ /* 0x000fc800078e00ff */
[----:B------:R-:W-:-:S04]  /*03e0*/  IMAD.MOV R3, RZ, RZ, -R9 ;  /* 0x000000ffff037224 */ /* 0x000fc800078e0a09 */
[----:B------:R-:W-:-:S05]  /*03f0*/  IMAD R3, R3, UR8, R6 ;  /* 0x0000000803037c24 */ /* 0x000fca000f8e0206 */
[----:B------:R-:W-:-:S13]  /*0400*/  ISETP.GE.U32.AND P0, PT, R3, UR8, PT ;  /* 0x0000000803007c0c */ /* 0x000fda000bf06070 */
[----:B------:R-:W-:Y:S02]  /*0410*/  @P0 VIADD R3, R3, -UR8 ;  /* 0x8000000803030c36 */ /* 0x000fe40008000000 */
[----:B------:R-:W-:-:S03]  /*0420*/  @P0 VIADD R9, R9, 0x1 ;  /* 0x0000000109090836 */ /* 0x000fc60000000000 */
[----:B------:R-:W-:-:S13]  /*0430*/  ISETP.GE.U32.AND P1, PT, R3, UR8, PT ;  /* 0x0000000803007c0c */ /* 0x000fda000bf26070 */
[----:B------:R-:W-:Y:S02]  /*0440*/  @P1 IADD3 R9, PT, PT, R9, 0x1, RZ ;  /* 0x0000000109091810 */ /* 0x000fe40007ffe0ff */
[----:B------:R-:W-:-:S05]  /*0450*/  @!P2 LOP3.LUT R9, RZ, UR8, RZ, 0x33, !PT ;  /* 0x00000008ff09ac12 */ /* 0x000fca000f8e33ff */
[----:B------:R-:W-:-:S04]  /*0460*/  IMAD.MOV R11, RZ, RZ, -R9 ;  /* 0x000000ffff0b7224 */ /* 0x000fc800078e0a09 */
[----:B------:R-:W-:Y:S02]  /*0470*/  IMAD R11, R11, UR8, R6 ;  /* 0x000000080b0b7c24 */ /* 0x000fe4000f8e0206 */
[----:B------:R-:W-:Y:S01]  /*0480*/  IMAD.MOV.U32 R6, RZ, RZ, R9 ;  /* 0x000000ffff067224 */ /* 0x000fe200078e0009 */
[----:B------:R-:W-:Y:S06]  /*0490*/  BRA `(.L_x_2) ;  /* 0x0000000000347947 */ /* 0x000fec0003800000 */
.L_x_1:
[----:B------:R-:W-:Y:S01]  /*04a0*/  IMAD.MOV.U32 R3, RZ, RZ, R6 ;  /* 0x000000ffff037224 */ /* 0x000fe200078e0006 */
[----:B------:R-:W-:Y:S01]  /*04b0*/  MOV R0, 0x4f0 ;  /* 0x000004f000007802 */ /* 0x000fe20000000f00 */
[----:B------:R-:W-:Y:S02]  /*04c0*/  IMAD.MOV.U32 R8, RZ, RZ, R7 ;  /* 0x000000ffff087224 */ /* 0x000fe400078e0007 */
[----:B------:R-:W-:-:S07]  /*04d0*/  IMAD.U32 R10, RZ, RZ, UR8 ;  /* 0x00000008ff0a7e24 */ /* 0x000fce000f8e00ff */
[----:B------:R-:W-:Y:S05]  /*04e0*/  CALL.REL.NOINC `($__internal_0_$__cuda_sm20_div_u64) ;  /* 0x00000058007c7944 */ /* 0x000fea0003c00000 */
[----:B------:R-:W-:-:S04]  /*04f0*/  IADD3 R3, P0, PT, RZ, -R12, RZ ;  /* 0x8000000cff037210 */ /* 0x000fc80007f1e0ff */
[----:B------:R-:W-:Y:S01]  /*0500*/  IADD3.X R0, PT, PT, RZ, ~R13, RZ, P0, !PT ;  /* 0x8000000dff007210 */ /* 0x000fe200007fe4ff */
[----:B------:R-:W-:-:S04]  /*0510*/  IMAD.WIDE.U32 R6, R3, UR8, R6 ;  /* 0x0000000803067c25 */ /* 0x000fc8000f8e0006 */
[----:B------:R-:W-:Y:S02]  /*0520*/  IMAD R3, R0, UR8, RZ ;  /* 0x0000000800037c24 */ /* 0x000fe4000f8e02ff */
[----:B------:R-:W-:Y:S02]  /*0530*/  IMAD.MOV.U32 R11, RZ, RZ, R6 ;  /* 0x000000ffff0b7224 */ /* 0x000fe400078e0006 */
[----:B------:R-:W-:Y:S01]  /*0540*/  IMAD.IADD R10, R7, 0x1, R3 ;  /* 0x00000001070a7824 */ /* 0x000fe200078e0203 */
[----:B------:R-:W-:Y:S01]  /*0550*/  MOV R7, R13 ;  /* 0x0000000d00077202 */ /* 0x000fe20000000f00 */
[----:B------:R-:W-:-:S07]  /*0560*/  IMAD.MOV.U32 R6, RZ, RZ, R12 ;  /* 0x000000ffff067224 */ /* 0x000fce00078e000c */
.L_x_2:
[----:B------:R-:W-:Y:S01]  /*0570*/  UIADD3 UR5, UPT, UPT, UR8, -0x1, URZ ;  /* 0xffffffff08057890 */ /* 0x000fe2000fffe0ff */
[----:B------:R-:W-:Y:S01]  /*0580*/  ISETP.EQ.U32.AND P1, PT, R11, RZ, PT ;  /* 0x000000ff0b00720c */ /* 0x000fe20003f22070 */
[----:B------:R-:W-:Y:S01]  /*0590*/  IMAD R3, R7, R2, RZ ;  /* 0x0000000207037224 */ /* 0x000fe200078e02ff */
[----:B------:R-:W-:-:S03]  /*05a0*/  SHF.R.S32.HI R5, RZ, 0x1f, R4 ;  /* 0x0000001fff057819 */ /* 0x000fc60000011404 */
[C---:B------:R-:W-:Y:S01]  /*05b0*/  ISETP.NE.AND P0, PT, R2.reuse, UR5, PT ;  /* 0x0000000502007c0c */ /* 0x040fe2000bf05270 */
[----:B------:R-:W-:-:S03]  /*05c0*/  IMAD.WIDE.U32 R4, R2, R6, R4 ;  /* 0x0000000602047225 */ /* 0x000fc600078e0004 */
[----:B------:R-:W-:Y:S01]  /*05d0*/  ISETP.EQ.OR.EX P0, PT, R10, RZ, P0, P1 ;  /* 0x000000ff0a00720c */ /* 0x000fe20000702710 */
[----:B------:R-:W-:Y:S02]  /*05e0*/  IMAD.MOV.U32 R0, RZ, RZ, R4 ;  /* 0x000000ffff007224 */ /* 0x000fe400078e0004 */
[----:B------:R-:W-:-:S10]  /*05f0*/  IMAD.IADD R3, R5, 0x1, R3 ;  /* 0x0000000105037824 */ /* 0x000fd400078e0203 */
[----:B------:R-:W-:Y:S02]  /*0600*/  @!P0 IADD3 R11, P1, P2, R0, R11, R6 ;  /* 0x0000000b000b8210 */ /* 0x000fe40007a3e006 */
[----:B------:R-:W-:Y:S02]  /*0610*/  @P0 IADD3 R11, P3, PT, R6, R0, RZ ;  /* 0x00000000060b0210 */ /* 0x000fe40007f7e0ff */
[----:B------:R-:W-:-:S03]  /*0620*/  @!P0 IADD3.X R10, PT, PT, R3, R10, R7, P1, P2 ;  /* 0x0000000a030a8210 */ /* 0x000fc60000fe4407 */
[----:B------:R-:W-:Y:S01]  /*0630*/  @P0 IMAD.X R10, R7, 0x1, R3, P3 ;  /* 0x00000001070a0824 */ /* 0x000fe200018e0603 */
[----:B------:R-:W-:Y:S07]  /*0640*/  BRA `(.L_x_3) ;  /* 0x0000000000f47947 */ /* 0x000fee0003800000 */
.L_x_0:
[----:B------:R-:W-:Y:S02]  /*0650*/  ISETP.GE.U32.AND P0, PT, R0, R7, PT ;  /* 0x000000070000720c */ /* 0x000fe40003f06070 */
[----:B------:R-:W-:Y:S02]  /*0660*/  LOP3.LUT R6, R6, R9, RZ, 0x3c, !PT ;  /* 0x0000000906067212 */ /* 0x000fe400078e3cff */
[----:B------:R-:W-:Y:S02]  /*0670*/  @!P2 IADD3 R3, PT, PT, R3, 0x1, RZ ;  /* 0x000000010303a810 */ /* 0x000fe40007ffe0ff */
[----:B------:R-:W-:-:S07]  /*0680*/  ISETP.GE.AND P3, PT, R6, RZ, PT ;  /* 0x000000ff0600720c */ /* 0x000fce0003f66270 */
[----:B------:R-:W-:-:S06]  /*0690*/  @P0 VIADD R3, R3, 0x1 ;  /* 0x0000000103030836 */ /* 0x000fcc0000000000 */
[----:B------:R-:W-:-:S05]  /*06a0*/  @!P3 IMAD.MOV R3, RZ, RZ, -R3 ;  /* 0x000000ffff03b224 */ /* 0x000fca00078e0a03 */
[----:B------:R-:W-:-:S04]  /*06b0*/  SEL R4, R4, R3, !P1 ;  /* 0x0000000304047207 */ /* 0x000fc80004800000 */
[----:B------:R-:W-:-:S04]  /*06c0*/  SHF.R.S32.HI R5, RZ, 0x1f, R4 ;  /* 0x0000001fff057819 */ /* 0x000fc80000011404 */
[----:B------:R-:W-:-:S13]  /*06d0*/  ISETP.NE.U32.AND P0, PT, R5, RZ, PT ;  /* 0x000000ff0500720c */ /* 0x000fda0003f05070 */
[----:B------:R-:W-:Y:S05]  /*06e0*/  @P0 BRA `(.L_x_4) ;  /* 0x00000000005c0947 */ /* 0x000fea0003800000 */
[----:B------:R-:W0:Y:S01]  /*06f0*/  I2F.U32.RP R8, UR8 ;  /* 0x0000000800087d06 */ /* 0x000e220008209000 */
[----:B------:R-:W-:Y:S01]  /*0700*/  IMAD.MOV.U32 R6, RZ, RZ, RZ ;  /* 0x000000ffff067224 */ /* 0x000fe200078e00ff */
[----:B------:R-:W-:Y:S01]  /*0710*/  ISETP.NE.U32.AND P2, PT, RZ, UR8, PT ;  /* 0x00000008ff007c0c */ /* 0x000fe2000bf45070 */
[----:B------:R-:W-:-:S05]  /*0720*/  IMAD.MOV.U32 R10, RZ, RZ, RZ ;  /* 0x000000ffff0a7224 */ /* 0x000fca00078e00ff */
[----:B0-----:R-:W0:Y:S02]  /*0730*/  MUFU.RCP R8, R8 ;  /* 0x0000000800087308 */ /* 0x001e240000001000 */
[----:B0-----:R-:W-:-:S06]  /*0740*/  VIADD R7, R8, 0xffffffe ;  /* 0x0ffffffe08077836 */ /* 0x001fcc0000000000 */
[----:B------:R-:W0:Y:S02]  /*0750*/  F2I.FTZ.U32.TRUNC.NTZ R7, R7 ;  /* 0x0000000700077305 */ /* 0x000e24000021f000 */
[----:B0-----:R-:W-:-:S05]  /*0760*/  IADD3 R3, PT, PT, RZ, -R7, RZ ;  /* 0x80000007ff037210 */ /* 0x001fca0007ffe0ff */
[----:B------:R-:W-:-:S04]  /*0770*/  IMAD R3, R3, UR8, RZ ;  /* 0x0000000803037c24 */ /* 0x000fc8000f8e02ff */
[----:B------:R-:W-:-:S04]  /*0780*/  IMAD.HI.U32 R3, R7, R3, R6 ;  /* 0x0000000307037227 */ /* 0x000fc800078e0006 */
[----:B------:R-:W-:Y:S02]  /*0790*/  HFMA2 R7, -RZ, RZ, 0, 0 ;  /* 0x00000000ff077431 */ /* 0x000fe400000001ff */
[----:B------:R-:W-:-:S04]  /*07a0*/  IMAD.HI.U32 R6, R3, R4, RZ ;  /* 0x0000000403067227 */ /* 0x000fc800078e00ff */
[----:B------:R-:W-:-:S04]  /*07b0*/  IMAD.MOV R3, RZ, RZ, -R6 ;  /* 0x000000ffff037224 */ /* 0x000fc800078e0a06 */
[----:B------:R-:W-:-:S05]  /*07c0*/  IMAD R0, R3, UR8, R4 ;  /* 0x0000000803007c24 */ /* 0x000fca000f8e0204 */
[----:B------:R-:W-:-:S13]  /*07d0*/  ISETP.GE.U32.AND P0, PT, R0, UR8, PT ;  /* 0x0000000800007c0c */ /* 0x000fda000bf06070 */
[----:B------:R-:W-:Y:S01]  /*07e0*/  @P0 VIADD R0, R0, -UR8 ;  /* 0x8000000800000c36 */ /* 0x000fe20008000000 */
[----:B------:R-:W-:-:S04]  /*07f0*/  @P0 IADD3 R6, PT, PT, R6, 0x1, RZ ;  /* 0x0000000106060810 */ /* 0x000fc80007ffe0ff */
[----:B------:R-:W-:-:S13]  /*0800*/  ISETP.GE.U32.AND P1, PT, R0, UR8, PT ;  /* 0x0000000800007c0c */ /* 0x000fda000bf26070 */
[----:B------:R-:W-:Y:S01]  /*0810*/  @P1 VIADD R6, R6, 0x1 ;  /* 0x0000000106061836 */ /* 0x000fe20000000000 */
[----:B------:R-:W-:-:S05]  /*0820*/  @!P2 LOP3.LUT R6, RZ, UR8, RZ, 0x33, !PT ;  /* 0x00000008ff06ac12 */ /* 0x000fca000f8e33ff */
[----:B------:R-:W-:-:S04]  /*0830*/  IMAD.MOV R11, RZ, RZ, -R6 ;  /* 0x000000ffff0b7224 */ /* 0x000fc800078e0a06 */
[----:B------:R-:W-:Y:S01]  /*0840*/  IMAD R11, R11, UR8, R4 ;  /* 0x000000080b0b7c24 */ /* 0x000fe2000f8e0204 */
[----:B------:R-:W-:Y:S06]  /*0850*/  BRA `(.L_x_5) ;  /* 0x0000000000347947 */ /* 0x000fec0003800000 */
.L_x_4:
        /* <DEDUP_REMOVED lines=13> */
.L_x_5:
[----:B------:R-:W-:Y:S01]  /*0930*/  UIADD3 UR5, UPT, UPT, UR8, -0x1, URZ ;  /* 0xffffffff08057890 */ /* 0x000fe2000fffe0ff */
[-C--:B------:R-:W-:Y:S01]  /*0940*/  IMAD R3, R7, R2.reuse, RZ ;  /* 0x0000000207037224 */ /* 0x080fe200078e02ff */
[----:B------:R-:W-:Y:S01]  /*0950*/  ISETP.EQ.U32.AND P0, PT, R11, RZ, PT ;  /* 0x000000ff0b00720c */ /* 0x000fe20003f02070 */
[----:B------:R-:W-:-:S03]  /*0960*/  IMAD.WIDE.U32 R8, R6, R2, RZ ;  /* 0x0000000206087225 */ /* 0x000fc600078e00ff */
[----:B------:R-:W-:Y:S01]  /*0970*/  ISETP.NE.AND P1, PT, R2, UR5, PT ;  /* 0x0000000502007c0c */ /* 0x000fe2000bf25270 */
[----:B------:R-:W-:Y:S02]  /*0980*/  IMAD.IADD R9, R9, 0x1, R3 ;  /* 0x0000000109097824 */ /* 0x000fe400078e0203 */
[----:B------:R-:W-:Y:S01]  /*0990*/  IMAD R5, R5, UR9, RZ ;  /* 0x0000000905057c24 */ /* 0x000fe2000f8e02ff */
[----:B------:R-:W-:Y:S01]  /*09a0*/  ISETP.EQ.OR.EX P0, PT, R10, RZ, P1, P0 ;  /* 0x000000ff0a00720c */ /* 0x000fe20000f02700 */
[----:B------:R-:W-:-:S04]  /*09b0*/  IMAD.WIDE.U32 R2, R4, UR9, R8 ;  /* 0x0000000904027c25 */ /* 0x000fc8000f8e0008 */
[----:B------:R-:W-:Y:S02]  /*09c0*/  IMAD.MOV.U32 R0, RZ, RZ, R2 ;  /* 0x000000ffff007224 */ /* 0x000fe400078e0002 */
[----:B------:R-:W-:-:S06]  /*09d0*/  IMAD.IADD R3, R3, 0x1, R5 ;  /* 0x0000000103037824 */ /* 0x000fcc00078e0205 */
[----:B------:R-:W-:Y:S02]  /*09e0*/  @!P0 IADD3 R11, P1, P2, R0, R11, R6 ;  /* 0x0000000b000b8210 */ /* 0x000fe40007a3e006 */
[----:B------:R-:W-:Y:S02]  /*09f0*/  @P0 IADD3 R11, P3, PT, R6, R0, RZ ;  /* 0x00000000060b0210 */ /* 0x000fe40007f7e0ff */
[----:B------:R-:W-:Y:S02]  /*0a00*/  @!P0 IADD3.X R10, PT, PT, R3, R10, R7, P1, P2 ;  /* 0x0000000a030a8210 */ /* 0x000fe40000fe4407 */
[----:B------:R-:W-:-:S09]  /*0a10*/  @P0 IADD3.X R10, PT, PT, R7, R3, RZ, P3, !PT ;  /* 0x00000003070a0210 */ /* 0x000fd20001ffe4ff */
.L_x_3:
[----:B------:R-:W-:Y:S01]  /*0a20*/  ISETP.GE.U32.AND P0, PT, R0, R11, PT ;  /* 0x0000000b0000720c */ /* 0x000fe20003f06070 */
[----:B------:R-:W0:Y:S03]  /*0a30*/  LDCU.64 UR6, c[0x0][0x358] ;  /* 0x00006b00ff0677ac */ /* 0x000e260008000a00 */
[----:B------:R-:W-:-:S13]  /*0a40*/  ISETP.GE.U32.AND.EX P0, PT, R3, R10, PT, P0 ;  /* 0x0000000a0300720c */ /* 0x000fda0003f06100 */
[----:B------:R-:W-:Y:S05]  /*0a50*/  @P0 BRA `(.L_x_6) ;  /* 0x0000000c00140947 */ /* 0x000fea0003800000 */
[CC--:B------:R-:W-:Y:S01]  /*0a60*/  IADD3 R4, P0, PT, -R11.reuse, R0.reuse, RZ ;  /* 0x000000000b047210 */ /* 0x0c0fe20007f1e1ff */
[----:B------:R-:W-:Y:S01]  /*0a70*/  BSSY B0, `(.L_x_7) ;  /* 0x000005d000007945 */ /* 0x000fe20003800000 */
[----:B------:R-:W-:Y:S02]  /*0a80*/  IADD3 R2, P2, PT, R11, -R0, RZ ;  /* 0x800000000b027210 */ /* 0x000fe40007f5e0ff */
[----:B------:R-:W-:Y:S01]  /*0a90*/  ISETP.GT.U32.AND P1, PT, R4, -0x10, PT ;  /* 0xfffffff00400780c */ /* 0x000fe20003f24070 */
[----:B------:R-:W-:Y:S01]  /*0aa0*/  IMAD.X R4, R3, 0x1, ~R10, P0 ;  /* 0x0000000103047824 */ /* 0x000fe200000e0e0a */
[----:B------:R-:W-:Y:S01]  /*0ab0*/  LOP3.LUT R18, R2, 0xf, RZ, 0xc0, !PT ;  /* 0x0000000f02127812 */ /* 0x000fe200078ec0ff */
[----:B------:R-:W-:-:S03]  /*0ac0*/  IMAD.X R8, R10, 0x1, ~R3, P2 ;  /* 0x000000010a087824 */ /* 0x000fc600010e0e03 */
[----:B------:R-:W-:Y:S02]  /*0ad0*/  ISETP.GT.U32.AND.EX P1, PT, R4, -0x1, PT, P1 ;  /* 0xffffffff0400780c */ /* 0x000fe40003f24110 */
[----:B------:R-:W-:-:S04]  /*0ae0*/  ISETP.NE.U32.AND P0, PT, R18, RZ, PT ;  /* 0x000000ff1200720c */ /* 0x000fc80003f05070 */
[----:B------:R-:W-:-:S07]  /*0af0*/  ISETP.NE.AND.EX P0, PT, RZ, RZ, PT, P0 ;  /* 0x000000ffff00720c */ /* 0x000fce0003f05300 */
[----:B------:R-:W-:Y:S06]  /*0b00*/  @P1 BRA `(.L_x_8) ;  /* 0x00000004004c1947 */ /* 0x000fec0003800000 */
[----:B------:R-:W1:Y:S01]  /*0b10*/  LDCU.64 UR10, c[0x0][0x380] ;  /* 0x00007000ff0a77ac */ /* 0x000e620008000a00 */
[----:B------:R-:W2:Y:S01]  /*0b20*/  LDC R9, c[0x0][0x394] ;  /* 0x0000e500ff097b82 */ /* 0x000ea20000000800 */
[----:B------:R-:W-:-:S07]  /*0b30*/  LOP3.LUT R10, R2, 0xfffffff0, RZ, 0xc0, !PT ;  /* 0xfffffff0020a7812 */ /* 0x000fce00078ec0ff */
[----:B------:R-:W3:Y:S01]  /*0b40*/  LDC.64 R4, c[0x0][0x388] ;  /* 0x0000e200ff047b82 */ /* 0x000ee20000000a00 */
[----:B-1----:R-:W-:-:S04]  /*0b50*/  LEA R6, P1, R0, UR10, 0x2 ;  /* 0x0000000a00067c11 */ /* 0x002fc8000f8210ff */
[----:B------:R-:W-:Y:S02]  /*0b60*/  IADD3 R6, P2, PT, R6, 0x20, RZ ;  /* 0x0000002006067810 */ /* 0x000fe40007f5e0ff */
[----:B------:R-:W-:-:S05]  /*0b70*/  LEA.HI.X R7, R0, UR11, R3, 0x2, P1 ;  /* 0x0000000b00077c11 */ /* 0x000fca00088f1403 */
[----:B------:R-:W-:-:S07]  /*0b80*/  IMAD.X R7, RZ, RZ, R7, P2 ;  /* 0x000000ffff077224 */ /* 0x000fce00010e0607 */
.L_x_9:
[----:B01----:R-:W2:Y:S01]  /*0b90*/  LDG.E R12, desc[UR6][R6.64+-0x20] ;  /* 0xffffe006060c7981 */ /* 0x003ea2000c1e1900 */
[----:B------:R-:W-:Y:S01]  /*0ba0*/  HFMA2 R11, -RZ, RZ, 0, 5.9604644775390625e-08 ;  /* 0x00000001ff0b7431 */ /* 0x000fe200000001ff */
[----:B------:R-:W-:Y:S05]  /*0bb0*/  YIELD ;  /* 0x0000000000007946 */ /* 0x000fea0003800000 */
[----:B--2---:R-:W-:-:S04]  /*0bc0*/  IMAD R13, R9, UR9, R12 ;  /* 0x00000009090d7c24 */ /* 0x004fc8000f8e020c */
[----:B---3--:R-:W-:-:S05]  /*0bd0*/  IMAD.WIDE R12, R13, 0x4, R4 ;  /* 0x000000040d0c7825 */ /* 0x008fca00078e0204 */
[----:B------:R0:W-:Y:S04]  /*0be0*/  REDG.E.ADD.STRONG.GPU desc[UR6][R12.64], R11 ;  /* 0x0000000b0c00798e */ /* 0x0001e8000c12e106 */
[----:B------:R-:W2:Y:S02]  /*0bf0*/  LDG.E R14, desc[UR6][R6.64+-0x1c] ;  /* 0xffffe406060e7981 */ /* 0x000ea4000c1e1900 */
[----:B--2---:R-:W-:-:S04]  /*0c00*/  IMAD R15, R9, UR9, R14 ;  /* 0x00000009090f7c24 */ /* 0x004fc8000f8e020e */
[----:B------:R-:W-:-:S05]  /*0c10*/  IMAD.WIDE R14, R15, 0x4, R4 ;  /* 0x000000040f0e7825 */ /* 0x000fca00078e0204 */
[----:B------:R1:W-:Y:S04]  /*0c20*/  REDG.E.ADD.STRONG.GPU desc[UR6][R14.64], R11 ;  /* 0x0000000b0e00798e */ /* 0x0003e8000c12e106 */
[----:B------:R-:W2:Y:S02]  /*0c30*/  LDG.E R16, desc[UR6][R6.64+-0x18] ;  /* 0xffffe80606107981 */ /* 0x000ea4000c1e1900 */
[----:B--2---:R-:W-:-:S04]  /*0c40*/  IMAD R17, R9, UR9, R16 ;  /* 0x0000000909117c24 */ /* 0x004fc8000f8e0210 */
[----:B------:R-:W-:-:S05]  /*0c50*/  IMAD.WIDE R16, R17, 0x4, R4 ;  /* 0x0000000411107825 */ /* 0x000fca00078e0204 */
[----:B------:R2:W-:Y:S04]  /*0c60*/  REDG.E.ADD.STRONG.GPU desc[UR6][R16.64], R11 ;  /* 0x0000000b1000798e */ /* 0x0005e8000c12e106 */
[----:B------:R-:W3:Y:S02]  /*0c70*/  LDG.E R20, desc[UR6][R6.64+-0x14] ;  /* 0xffffec0606147981 */ /* 0x000ee4000c1e1900 */
[----:B---3--:R-:W-:-:S04]  /*0c80*/  IMAD R19, R9, UR9, R20 ;  /* 0x0000000909137c24 */ /* 0x008fc8000f8e0214 */
[----:B0-----:R-:W-:-:S05]  /*0c90*/  IMAD.WIDE R12, R19, 0x4, R4 ;  /* 0x00000004130c7825 */ /* 0x001fca00078e0204 */
[----:B------:R0:W-:Y:S04]  /*0ca0*/  REDG.E.ADD.STRONG.GPU desc[UR6][R12.64], R11 ;  /* 0x0000000b0c00798e */ /* 0x0001e8000c12e106 */
[----:B------:R-:W3:Y:S02]  /*0cb0*/  LDG.E R20, desc[UR6][R6.64+-0x10] ;  /* 0xfffff00606147981 */ /* 0x000ee4000c1e1900 */
[----:B---3--:R-:W-:-:S04]  /*0cc0*/  IMAD R19, R9, UR9, R20 ;  /* 0x0000000909137c24 */ /* 0x008fc8000f8e0214 */
[----:B-1----:R-:W-:-:S05]  /*0cd0*/  IMAD.WIDE R14, R19, 0x4, R4 ;  /* 0x00000004130e7825 */ /* 0x002fca00078e0204 */
[----:B------:R1:W-:Y:S04]  /*0ce0*/  REDG.E.ADD.STRONG.GPU desc[UR6][R14.64], R11 ;  /* 0x0000000b0e00798e */ /* 0x0003e8000c12e106 */
[----:B------:R-:W3:Y:S02]  /*0cf0*/  LDG.E R20, desc[UR6][R6.64+-0xc] ;  /* 0xfffff40606147981 */ /* 0x000ee4000c1e1900 */
[----:B---3--:R-:W-:-:S04]  /*0d00*/  IMAD R19, R9, UR9, R20 ;  /* 0x0000000909137c24 */ /* 0x008fc8000f8e0214 */
[----:B--2---:R-:W-:-:S05]  /*0d10*/  IMAD.WIDE R16, R19, 0x4, R4 ;  /* 0x0000000413107825 */ /* 0x004fca00078e0204 */
        /* <DEDUP_REMOVED lines=33> */
[----:B------:R-:W3:Y:S01]  /*0f30*/  LDG.E R20, desc[UR6][R6.64+0x18] ;  /* 0x0000180606147981 */ /* 0x000ee2000c1e1900 */
[----:B------:R-:W-:Y:S01]  /*0f40*/  IADD3 R10, P1, PT, R10, -0x10, RZ ;  /* 0xfffffff00a0a7810 */ /* 0x000fe20007f3e0ff */
[----:B---3--:R-:W-:-:S04]  /*0f50*/  IMAD R19, R9, UR9, R20 ;  /* 0x0000000909137c24 */ /* 0x008fc8000f8e0214 */
[----:B--2---:R-:W-:-:S05]  /*0f60*/  IMAD.WIDE R16, R19, 0x4, R4 ;  /* 0x0000000413107825 */ /* 0x004fca00078e0204 */
[----:B------:R1:W-:Y:S04]  /*0f70*/  REDG.E.ADD.STRONG.GPU desc[UR6][R16.64], R11 ;  /* 0x0000000b1000798e */ /* 0x0003e8000c12e106 */
[----:B------:R2:W3:Y:S01]  /*0f80*/  LDG.E R20, desc[UR6][R6.64+0x1c] ;  /* 0x00001c0606147981 */ /* 0x0004e2000c1e1900 */
[----:B------:R-:W-:Y:S02]  /*0f90*/  IADD3.X R8, PT, PT, R8, -0x1, RZ, P1, !PT ;  /* 0xffffffff08087810 */ /* 0x000fe40000ffe4ff */
[----:B------:R-:W-:-:S04]  /*0fa0*/  ISETP.NE.U32.AND P1, PT, R10, RZ, PT ;  /* 0x000000ff0a00720c */ /* 0x000fc80003f25070 */
[----:B------:R-:W-:Y:S02]  /*0fb0*/  ISETP.NE.AND.EX P1, PT, R8, RZ, PT, P1 ;  /* 0x000000ff0800720c */ /* 0x000fe40003f25310 */
[----:B------:R-:W-:Y:S02]  /*0fc0*/  IADD3 R0, P2, PT, R0, 0x10, RZ ;  /* 0x0000001000007810 */ /* 0x000fe40007f5e0ff */
[----:B--2---:R-:W-:-:S03]  /*0fd0*/  IADD3 R6, P3, PT, R6, 0x40, RZ ;  /* 0x0000004006067810 */ /* 0x004fc60007f7e0ff */
[----:B------:R-:W-:Y:S02]  /*0fe0*/  IMAD.X R3, RZ, RZ, R3, P2 ;  /* 0x000000ffff037224 */ /* 0x000fe400010e0603 */
[----:B------:R-:W-:Y:S02]  /*0ff0*/  IMAD.X R7, RZ, RZ, R7, P3 ;  /* 0x000000ffff077224 */ /* 0x000fe400018e0607 */
[----:B---3--:R-:W-:-:S04]  /*1000*/  IMAD R19, R9, UR9, R20 ;  /* 0x0000000909137c24 */ /* 0x008fc8000f8e0214 */
[----:B0-----:R-:W-:-:S05]  /*1010*/  IMAD.WIDE R12, R19, 0x4, R4 ;  /* 0x00000004130c7825 */ /* 0x001fca00078e0204 */
[----:B------:R1:W-:Y:S01]  /*1020*/  REDG.E.ADD.STRONG.GPU desc[UR6][R12.64], R11 ;  /* 0x0000000b0c00798e */ /* 0x0003e2000c12e106 */
[----:B------:R-:W-:Y:S05]  /*1030*/  @P1 BRA `(.L_x_9) ;  /* 0xfffffff800d41947 */ /* 0x000fea000383ffff */
.L_x_8:
[----:B0-----:R-:W-:Y:S05]  /*1040*/  BSYNC B0 ;  /* 0x0000000000007941 */ /* 0x001fea0003800000 */
.L_x_7:
[----:B------:R-:W-:Y:S05]  /*1050*/  @!P0 BRA `(.L_x_6) ;  /* 0x0000000400948947 */ /* 0x000fea0003800000 */
[----:B------:R-:W-:Y:S01]  /*1060*/  ISETP.GE.U32.AND P0, PT, R18, 0x8, PT ;  /* 0x000000081200780c */ /* 0x000fe20003f06070 */
[----:B------:R-:W-:Y:S01]  /*1070*/  BSSY.RECONVERGENT B0, `(.L_x_10) ;  /* 0x000002e000007945 */ /* 0x000fe20003800200 */
[----:B-1----:R-:W-:Y:S02]  /*1080*/  LOP3.LUT R16, R2, 0x7, RZ, 0xc0, !PT ;  /* 0x0000000702107812 */ /* 0x002fe400078ec0ff */
[----:B------:R-:W-:Y:S02]  /*1090*/  ISETP.GE.U32.AND.EX P0, PT, RZ, RZ, PT, P0 ;  /* 0x000000ffff00720c */ /* 0x000fe40003f06100 */
[----:B------:R-:W-:-:S04]  /*10a0*/  ISETP.NE.U32.AND P1, PT, R16, RZ, PT ;  /* 0x000000ff1000720c */ /* 0x000fc80003f25070 */
[----:B------:R-:W-:-:S07]  /*10b0*/  ISETP.NE.AND.EX P1, PT, RZ, RZ, PT, P1 ;  /* 0x000000ffff00720c */ /* 0x000fce0003f25310 */
[----:B------:R-:W-:Y:S06]  /*10c0*/  @!P0 BRA `(.L_x_11) ;  /* 0x0000000000a08947 */ /* 0x000fec0003800000 */
[----:B------:R-:W0:Y:S01]  /*10d0*/  LDCU.64 UR10, c[0x0][0x380] ;  /* 0x00007000ff0a77ac */ /* 0x000e220008000a00 */
[----:B------:R-:W1:Y:S08]  /*10e0*/  LDC R9, c[0x0][0x394] ;  /* 0x0000e500ff097b82 */ /* 0x000e700000000800 */
[----:B------:R-:W2:Y:S01]  /*10f0*/  LDC.64 R6, c[0x0][0x388] ;  /* 0x0000e200ff067b82 */ /* 0x000ea20000000a00 */
[----:B0-----:R-:W-:-:S04]  /*1100*/  LEA R4, P0, R0, UR10, 0x2 ;  /* 0x0000000a00047c11 */ /* 0x001fc8000f8010ff */
[----:B------:R-:W-:-:S05]  /*1110*/  LEA.HI.X R5, R0, UR11, R3, 0x2, P0 ;  /* 0x0000000b00057c11 */ /* 0x000fca00080f1403 */
[----:B------:R-:W1:Y:S02]  /*1120*/  LDG.E R8, desc[UR6][R4.64] ;  /* 0x0000000604087981 */ /* 0x000e64000c1e1900 */
[----:B-1----:R-:W-:Y:S02]  /*1130*/  IMAD R11, R9, UR9, R8 ;  /* 0x00000009090b7c24 */ /* 0x002fe4000f8e0208 */
[----:B------:R-:W-:Y:S02]  /*1140*/  IMAD.MOV.U32 R8, RZ, RZ, 0x1 ;  /* 0x00000001ff087424 */ /* 0x000fe400078e00ff */
[----:B--2---:R-:W-:-:S05]  /*1150*/  IMAD.WIDE R10, R11, 0x4, R6 ;  /* 0x000000040b0a7825 */ /* 0x004fca00078e0206 */
        /* <DEDUP_REMOVED lines=21> */
[----:B------:R-:W2:Y:S02]  /*12b0*/  LDG.E R18, desc[UR6][R4.64+0x18] ;  /* 0x0000180604127981 */ /* 0x000ea4000c1e1900 */
[----:B--2---:R-:W-:-:S04]  /*12c0*/  IMAD R17, R9, UR9, R18 ;  /* 0x0000000909117c24 */ /* 0x004fc8000f8e0212 */
[----:B0-----:R-:W-:-:S05]  /*12d0*/  IMAD.WIDE R10, R17, 0x4, R6 ;  /* 0x00000004110a7825 */ /* 0x001fca00078e0206 */
[----:B------:R1:W-:Y:S04]  /*12e0*/  REDG.E.ADD.STRONG.GPU desc[UR6][R10.64], R8 ;  /* 0x000000080a00798e */ /* 0x0003e8000c12e106 */
[----:B------:R-:W2:Y:S02]  /*12f0*/  LDG.E R18, desc[UR6][R4.64+0x1c] ;  /* 0x00001c0604127981 */ /* 0x000ea4000c1e1900 */
[----:B--2---:R-:W-:-:S04]  /*1300*/  IMAD R9, R9, UR9, R18 ;  /* 0x0000000909097c24 */ /* 0x004fc8000f8e0212 */
[----:B------:R-:W-:-:S05]  /*1310*/  IMAD.WIDE R6, R9, 0x4, R6 ;  /* 0x0000000409067825 */ /* 0x000fca00078e0206 */
[----:B------:R1:W-:Y:S01]  /*1320*/  REDG.E.ADD.STRONG.GPU desc[UR6][R6.64], R8 ;  /* 0x000000080600798e */ /* 0x0003e2000c12e106 */
[----:B------:R-:W-:-:S04]  /*1330*/  IADD3 R0, P0, PT, R0, 0x8, RZ ;  /* 0x0000000800007810 */ /* 0x000fc80007f1e0ff */
[----:B------:R-:W-:-:S09]  /*1340*/  IADD3.X R3, PT, PT, RZ, R3, RZ, P0, !PT ;  /* 0x00000003ff037210 */ /* 0x000fd200007fe4ff */
.L_x_11:
[----:B------:R-:W-:Y:S05]  /*1350*/  BSYNC.RECONVERGENT B0 ;  /* 0x0000000000007941 */ /* 0x000fea0003800200 */
.L_x_10:
[----:B------:R-:W-:Y:S05]  /*1360*/  @!P1 BRA `(.L_x_6) ;  /* 0x0000000000d09947 */ /* 0x000fea0003800000 */
[----:B------:R-:W-:Y:S01]  /*1370*/  ISETP.GE.U32.AND P0, PT, R16, 0x4, PT ;  /* 0x000000041000780c */ /* 0x000fe20003f06070 */
[----:B-1----:R-:W-:Y:S01]  /*1380*/  IMAD.MOV.U32 R8, RZ, RZ, RZ ;  /* 0x000000ffff087224 */ /* 0x002fe200078e00ff */
[----:B------:R-:W-:Y:S01]  /*1390*/  LOP3.LUT R2, R2, 0x3, RZ, 0xc0, !PT ;  /* 0x0000000302027812 */ /* 0x000fe200078ec0ff */
[----:B------:R-:W-:Y:S01]  /*13a0*/  BSSY.RECONVERGENT B0, `(.L_x_12) ;  /* 0x000001d000007945 */ /* 0x000fe20003800200 */
[----:B------:R-:W-:Y:S02]  /*13b0*/  ISETP.GE.U32.AND.EX P0, PT, RZ, RZ, PT, P0 ;  /* 0x000000ffff00720c */ /* 0x000fe40003f06100 */
[----:B------:R-:W-:-:S04]  /*13c0*/  ISETP.NE.U32.AND P1, PT, R2, RZ, PT ;  /* 0x000000ff0200720c */ /* 0x000fc80003f25070 */
[----:B------:R-:W-:-:S07]  /*13d0*/  ISETP.NE.AND.EX P1, PT, R8, RZ, PT, P1 ;  /* 0x000000ff0800720c */ /* 0x000fce0003f25310 */
[----:B------:R-:W-:Y:S06]  /*13e0*/  @!P0 BRA `(.L_x_13) ;  /* 0x0000000000608947 */ /* 0x000fec0003800000 */
[----:B------:R-:W0:Y:S01]  /*13f0*/  LDCU.64 UR10, c[0x0][0x380] ;  /* 0x00007000ff0a77ac */ /* 0x000e220008000a00 */
[----:B------:R-:W1:Y:S08]  /*1400*/  LDC R16, c[0x0][0x394] ;  /* 0x0000e500ff107b82 */ /* 0x000e700000000800 */
[----:B------:R-:W2:Y:S01]  /*1410*/  LDC.64 R4, c[0x0][0x388] ;  /* 0x0000e200ff047b82 */ /* 0x000ea20000000a00 */
[----:B0-----:R-:W-:-:S04]  /*1420*/  LEA R6, P0, R0, UR10, 0x2 ;  /* 0x0000000a00067c11 */ /* 0x001fc8000f8010ff */
[----:B------:R-:W-:-:S05]  /*1430*/  LEA.HI.X R7, R0, UR11, R3, 0x2, P0 ;  /* 0x0000000b00077c11 */ /* 0x000fca00080f1403 */
[----:B------:R-:W1:Y:S01]  /*1440*/  LDG.E R9, desc[UR6][R6.64] ;  /* 0x0000000606097981 */ /* 0x000e62000c1e1900 */
[----:B------:R-:W-:Y:S02]  /*1450*/  IMAD.MOV.U32 R17, RZ, RZ, 0x1 ;  /* 0x00000001ff117424 */ /* 0x000fe400078e00ff */
[----:B-1----:R-:W-:-:S04]  /*1460*/  IMAD R9, R16, UR9, R9 ;  /* 0x0000000910097c24 */ /* 0x002fc8000f8e0209 */
        /* <DEDUP_REMOVED lines=13> */
[----:B------:R0:W-:Y:S01]  /*1540*/  REDG.E.ADD.STRONG.GPU desc[UR6][R4.64], R17 ;  /* 0x000000110400798e */ /* 0x0001e2000c12e106 */
[----:B------:R-:W-:-:S05]  /*1550*/  IADD3 R0, P0, PT, R0, 0x4, RZ ;  /* 0x0000000400007810 */ /* 0x000fca0007f1e0ff */
[----:B------:R-:W-:-:S08]  /*1560*/  IMAD.X R3, RZ, RZ, R3, P0 ;  /* 0x000000ffff037224 */ /* 0x000fd000000e0603 */
.L_x_13:
[----:B------:R-:W-:Y:S05]  /*1570*/  BSYNC.RECONVERGENT B0 ;  /* 0x0000000000007941 */ /* 0x000fea0003800200 */
.L_x_12:
[----:B------:R-:W-:Y:S05]  /*1580*/  @!P1 BRA `(.L_x_6) ;  /* 0x0000000000489947 */ /* 0x000fea0003800000 */
[----:B------:R-:W1:Y:S01]  /*1590*/  LDCU.64 UR10, c[0x0][0x380] ;  /* 0x00007000ff0a77ac */ /* 0x000e620008000a00 */
[----:B------:R-:W2:Y:S08]  /*15a0*/  LDC R9, c[0x0][0x394] ;  /* 0x0000e500ff097b82 */ /* 0x000eb00000000800 */
[----:B0-----:R-:W0:Y:S01]  /*15b0*/  LDC.64 R10, c[0x0][0x388] ;  /* 0x0000e200ff0a7b82 */ /* 0x001e220000000a00 */
[----:B-1----:R-:W-:-:S04]  /*15c0*/  LEA R6, P0, R0, UR10, 0x2 ;  /* 0x0000000a00067c11 */ /* 0x002fc8000f8010ff */
[----:B------:R-:W-:-:S09]  /*15d0*/  LEA.HI.X R7, R0, UR11, R3, 0x2, P0 ;  /* 0x0000000b00077c11 */ /* 0x000fd200080f1403 */
.L_x_14:
[----:B------:R1:W2:Y:S01]  /*15e0*/  LDG.E R0, desc[UR6][R6.64] ;  /* 0x0000000606007981 */ /* 0x0002a2000c1e1900 */
[----:B------:R-:W-:Y:S01]  /*15f0*/  IADD3 R2, P0, PT, R2, -0x1, RZ ;  /* 0xffffffff02027810 */ /* 0x000fe20007f1e0ff */
[----:B------:R-:W-:Y:S05]  /*1600*/  YIELD ;  /* 0x0000000000007946 */ /* 0x000fea0003800000 */
[----:B------:R-:W-:Y:S02]  /*1610*/  IADD3.X R8, PT, PT, R8, -0x1, RZ, P0, !PT ;  /* 0xffffffff08087810 */ /* 0x000fe400007fe4ff */
[----:B------:R-:W-:Y:S02]  /*1620*/  ISETP.NE.U32.AND P0, PT, R2, RZ, PT ;  /* 0x000000ff0200720c */ /* 0x000fe40003f05070 */
[----:B---3--:R-:W-:-:S02]  /*1630*/  MOV R3, 0x1 ;  /* 0x0000000100037802 */ /* 0x008fc40000000f00 */
[----:B------:R-:W-:Y:S02]  /*1640*/  ISETP.NE.AND.EX P0, PT, R8, RZ, PT, P0 ;  /* 0x000000ff0800720c */ /* 0x000fe40003f05300 */
[----:B-1----:R-:W-:-:S05]  /*1650*/  IADD3 R6, P1, PT, R6, 0x4, RZ ;  /* 0x0000000406067810 */ /* 0x002fca0007f3e0ff */
[----:B------:R-:W-:Y:S02]  /*1660*/  IMAD.X R7, RZ, RZ, R7, P1 ;  /* 0x000000ffff077224 */ /* 0x000fe400008e0607 */
[----:B--2---:R-:W-:-:S04]  /*1670*/  IMAD R5, R9, UR9, R0 ;  /* 0x0000000909057c24 */ /* 0x004fc8000f8e0200 */
[----:B0-----:R-:W-:-:S05]  /*1680*/  IMAD.WIDE R4, R5, 0x4, R10 ;  /* 0x0000000405047825 */ /* 0x001fca00078e020a */
[----:B------:R3:W-:Y:S01]  /*1690*/  REDG.E.ADD.STRONG.GPU desc[UR6][R4.64], R3 ;  /* 0x000000030400798e */ /* 0x0007e2000c12e106 */
[----:B------:R-:W-:Y:S05]  /*16a0*/  @P0 BRA `(.L_x_14) ;  /* 0xfffffffc00cc0947 */ /* 0x000fea000383ffff */
.L_x_6:
[----:B------:R-:W-:Y:S05]  /*16b0*/  WARPSYNC.ALL ;  /* 0x0000000000007948 */ /* 0x000fea0003800000 */
[----:B0--3--:R-:W1:Y:S02]  /*16c0*/  LDC R5, c[0x0][0x394] ;  /* 0x0000e500ff057b82 */ /* 0x009e640000000800 */
[----:B-1----:R-:W-:-:S06]  /*16d0*/  SHF.R.S32.HI R8, RZ, 0x1f, R5 ;  /* 0x0000001fff087819 */ /* 0x002fcc0000011405 */
[----:B------:R-:W-:Y:S01]  /*16e0*/  BAR.SYNC.DEFER_BLOCKING 0x0 ;  /* 0x0000000000007b1d */ /* 0x000fe20000010000 */
[----:B------:R-:W-:-:S13]  /*16f0*/  ISETP.NE.U32.AND P0, PT, R8, RZ, PT ;  /* 0x000000ff0800720c */ /* 0x000fda0003f05070 */
[----:B------:R-:W-:Y:S05]  /*1700*/  @P0 BRA `(.L_x_15) ;  /* 0x0000000000500947 */ /* 0x000fea0003800000 */
[----:B------:R-:W0:Y:S01]  /*1710*/  I2F.U32.RP R4, UR8 ;  /* 0x0000000800047d06 */ /* 0x000e220008209000 */
[----:B------:R-:W-:Y:S01]  /*1720*/  ISETP.NE.U32.AND P2, PT, RZ, UR8, PT ;  /* 0x00000008ff007c0c */ /* 0x000fe2000bf45070 */
[----:B------:R-:W-:-:S06]  /*1730*/  IMAD.MOV.U32 R13, RZ, RZ, RZ ;  /* 0x000000ffff0d7224 */ /* 0x000fcc00078e00ff */
        /* <DEDUP_REMOVED lines=15> */
[----:B------:R-:W-:Y:S01]  /*1830*/  @!P2 LOP3.LUT R12, RZ, UR8, RZ, 0x33, !PT ;  /* 0x00000008ff0cac12 */ /* 0x000fe2000f8e33ff */
[----:B------:R-:W-:Y:S06]  /*1840*/  BRA `(.L_x_16) ;  /* 0x0000000000107947 */ /* 0x000fec0003800000 */
.L_x_15:
[----:B------:R-:W0:Y:S01]  /*1850*/  LDC R3, c[0x0][0x394] ;  /* 0x0000e500ff037b82 */ /* 0x000e220000000800 */
[----:B------:R-:W-:Y:S01]  /*1860*/  IMAD.U32 R10, RZ, RZ, UR8 ;  /* 0x00000008ff0a7e24 */ /* 0x000fe2000f8e00ff */
[----:B------:R-:W-:-:S07]  /*1870*/  MOV R0, 0x1890 ;  /* 0x0000189000007802 */ /* 0x000fce0000000f00 */
[----:B0-----:R-:W-:Y:S05]  /*1880*/  CALL.REL.NOINC `($__internal_0_$__cuda_sm20_div_u64) ;  /* 0x0000004400947944 */ /* 0x001fea0003c00000 */
.L_x_16:
[----:B------:R-:W0:Y:S01]  /*1890*/  LDCU UR4, c[0x0][0x394] ;  /* 0x00007280ff0477ac */ /* 0x000e220008000800 */
[----:B------:R-:W1:Y:S01]  /*18a0*/  S2R R7, SR_TID.X ;  /* 0x0000000000077919 */ /* 0x000e620000002100 */
[----:B------:R-:W-:Y:S01]  /*18b0*/  IMAD R2, R8, UR9, RZ ;  /* 0x0000000908027c24 */ /* 0x000fe2000f8e02ff */
[----:B------:R-:W2:Y:S01]  /*18c0*/  LDCU UR8, c[0x0][0x394] ;  /* 0x00007280ff0877ac */ /* 0x000ea20008000800 */
[----:B------:R-:W3:Y:S01]  /*18d0*/  LDCU.64 UR10, c[0x0][0x388] ;  /* 0x00007100ff0a77ac */ /* 0x000ee20008000a00 */
[----:B0-----:R-:W-:-:S06]  /*18e0*/  UIMAD.WIDE.U32 UR4, UR9, UR4, URZ ;  /* 0x00000004090472a5 */ /* 0x001fcc000f8e00ff */
[----:B------:R-:W-:Y:S01]  /*18f0*/  MOV R4, UR4 ;  /* 0x0000000400047c02 */ /* 0x000fe20008000f00 */
[----:B------:R-:W-:Y:S02]  /*1900*/  VIADD R3, R2, UR5 ;  /* 0x0000000502037c36 */ /* 0x000fe40008000000 */
[----:B------:R-:W-:Y:S02]  /*1910*/  IMAD.U32 R5, RZ, RZ, UR5 ;  /* 0x00000005ff057e24 */ /* 0x000fe4000f8e00ff */
[----:B------:R-:W-:-:S04]  /*1920*/  IMAD.MOV.U32 R2, RZ, RZ, R4 ;  /* 0x000000ffff027224 */ /* 0x000fc800078e0004 */
[----:B-1----:R-:W-:-:S04]  /*1930*/  IMAD.WIDE.U32 R2, R7, R12, R2 ;  /* 0x0000000c07027225 */ /* 0x002fc800078e0002 */
[----:B------:R-:W-:Y:S01]  /*1940*/  IMAD R7, R13, R7, RZ ;  /* 0x000000070d077224 */ /* 0x000fe200078e02ff */
[----:B------:R-:W-:-:S03]  /*1950*/  IADD3 R5, P1, PT, R12, R2, RZ ;  /* 0x000000020c057210 */ /* 0x000fc60007f3e0ff */
[----:B------:R-:W-:Y:S01]  /*1960*/  IMAD.IADD R7, R3, 0x1, R7 ;  /* 0x0000000103077824 */ /* 0x000fe200078e0207 */
[----:B------:R-:W-:-:S04]  /*1970*/  ISETP.GE.U32.AND P0, PT, R2, R5, PT ;  /* 0x000000050200720c */ /* 0x000fc80003f06070 */
[----:B------:R-:W-:-:S04]  /*1980*/  IADD3.X R0, PT, PT, R13, R7, RZ, P1, !PT ;  /* 0x000000070d007210 */ /* 0x000fc80000ffe4ff */
[----:B------:R-:W-:-:S04]  /*1990*/  ISETP.GE.U32.AND.EX P0, PT, R7, R0, PT, P0 ;  /* 0x000000000700720c */ /* 0x000fc80003f06100 */
[----:B------:R-:W-:-:S13]  /*19a0*/  ISETP.EQ.OR P0, PT, RZ, UR9, P0 ;  /* 0x00000009ff007c0c */ /* 0x000fda0008702670 */
[----:B--23--:R-:W-:Y:S05]  /*19b0*/  @P0 BRA `(.L_x_17) ;  /* 0x00000044003c0947 */ /* 0x00cfea0003800000 */
[----:B------:R-:W-:Y:S01]  /*19c0*/  IADD3 R3, P1, PT, R12, -0x1, RZ ;  /* 0xffffffff0c037810 */ /* 0x000fe20007f3e0ff */
[----:B------:R-:W0:Y:S03]  /*19d0*/  LDC R0, c[0x0][0x394] ;  /* 0x0000e500ff007b82 */ /* 0x000e260000000800 */
[----:B------:R-:W-:Y:S02]  /*19e0*/  ISETP.GE.U32.AND P0, PT, R3, 0xf, PT ;  /* 0x0000000f0300780c */ /* 0x000fe40003f06070 */
[----:B------:R-:W-:-:S04]  /*19f0*/  IADD3.X R3, PT, PT, R13, -0x1, RZ, P1, !PT ;  /* 0xffffffff0d037810 */ /* 0x000fc80000ffe4ff */
[----:B------:R-:W-:Y:S01]  /*1a00*/  ISETP.GE.U32.AND.EX P0, PT, R3, RZ, PT, P0 ;  /* 0x000000ff0300720c */ /* 0x000fe20003f06100 */
[----:B------:R-:W-:Y:S01]  /*1a10*/  IMAD.MOV.U32 R3, RZ, RZ, R7 ;  /* 0x000000ffff037224 */ /* 0x000fe200078e0007 */
[----:B------:R-:W-:-:S11]  /*1a20*/  LOP3.LUT R7, R12, 0xf, RZ, 0xc0, !PT ;  /* 0x0000000f0c077812 */ /* 0x000fd600078ec0ff */
[----:B------:R-:W-:Y:S05]  /*1a30*/  @!P0 BRA `(.L_x_18) ;  /* 0x0000002400048947 */ /* 0x000fea0003800000 */
[----:B------:R-:W1:Y:S01]  /*1a40*/  LDCU.64 UR4, c[0x0][0x388] ;  /* 0x00007100ff0477ac */ /* 0x000e620008000a00 */
[----:B------:R-:W-:Y:S01]  /*1a50*/  LOP3.LUT R9, R12, 0xfffffff0, RZ, 0xc0, !PT ;  /* 0xfffffff00c097812 */ /* 0x000fe200078ec0ff */
[----:B------:R-:W-:Y:S01]  /*1a60*/  IMAD.MOV.U32 R11, RZ, RZ, R13 ;  /* 0x000000ffff0b7224 */ /* 0x000fe200078e000d */
[----:B-1----:R-:W-:-:S04]  /*1a70*/  LEA R14, P0, R2, UR4, 0x2 ;  /* 0x00000004020e7c11 */ /* 0x002fc8000f8010ff */
[----:B------:R-:W-:Y:S02]  /*1a80*/  IADD3 R14, P1, PT, R14, 0x20, RZ ;  /* 0x000000200e0e7810 */ /* 0x000fe40007f3e0ff */
[----:B------:R-:W-:-:S05]  /*1a90*/  LEA.HI.X R15, R2, UR5, R3, 0x2, P0 ;  /* 0x00000005020f7c11 */ /* 0x000fca00080f1403 */
[----:B------:R-:W-:-:S07]  /*1aa0*/  IMAD.X R15, RZ, RZ, R15, P1 ;  /* 0x000000ffff0f7224 */ /* 0x000fce00008e060f */
.L_x_67:
[----:B------:R-:W-:Y:S01]  /*1ab0*/  LOP3.LUT R4, R3, R8, RZ, 0xfc, !PT ;  /* 0x0000000803047212 */ /* 0x000fe200078efcff */
[----:B------:R-:W-:Y:S05]  /*1ac0*/  YIELD ;  /* 0x0000000000007946 */ /* 0x000fea0003800000 */
[----:B------:R-:W-:Y:S01]  /*1ad0*/  ISETP.NE.U32.AND P0, PT, R4, RZ, PT ;  /* 0x000000ff0400720c */ /* 0x000fe20003f05070 */
[----:B------:R-:W-:-:S12]  /*1ae0*/  BSSY.RECONVERGENT B0, `(.L_x_19) ;  /* 0x000001c000007945 */ /* 0x000fd80003800200 */
[----:B-1----:R-:W-:Y:S05]  /*1af0*/  @P0 BRA `(.L_x_20) ;  /* 0x0000000000500947 */ /* 0x002fea0003800000 */
[----:B------:R-:W1:Y:S01]  /*1b00*/  I2F.U32.RP R6, UR8 ;  /* 0x0000000800067d06 */ /* 0x000e620008209000 */
[----:B------:R-:W-:-:S07]  /*1b10*/  ISETP.NE.U32.AND P1, PT, RZ, UR8, PT ;  /* 0x00000008ff007c0c */ /* 0x000fce000bf25070 */
[----:B-1----:R-:W1:Y:S02]  /*1b20*/  MUFU.RCP R6, R6 ;  /* 0x0000000600067308 */ /* 0x002e640000001000 */
[----:B-1----:R-:W-:-:S06]  /*1b30*/  IADD3 R4, PT, PT, R6, 0xffffffe, RZ ;  /* 0x0ffffffe06047810 */ /* 0x002fcc0007ffe0ff */
[----:B------:R1:W2:Y:S02]  /*1b40*/  F2I.FTZ.U32.TRUNC.NTZ R5, R4 ;  /* 0x0000000400057305 */ /* 0x0002a4000021f000 */
[----:B-1----:R-:W-:Y:S02]  /*1b50*/  IMAD.MOV.U32 R4, RZ, RZ, RZ ;  /* 0x000000ffff047224 */ /* 0x002fe400078e00ff */
[----:B--2---:R-:W-:-:S04]  /*1b60*/  IMAD.MOV R17, RZ, RZ, -R5 ;  /* 0x000000ffff117224 */ /* 0x004fc800078e0a05 */
[----:B------:R-:W-:-:S04]  /*1b70*/  IMAD R17, R17, UR8, RZ ;  /* 0x0000000811117c24 */ /* 0x000fc8000f8e02ff */
[----:B------:R-:W-:-:S06]  /*1b80*/  IMAD.HI.U32 R5, R5, R17, R4 ;  /* 0x0000001105057227 */ /* 0x000fcc00078e0004 */
[----:B------:R-:W-:-:S04]  /*1b90*/  IMAD.HI.U32 R5, R5, R2, RZ ;  /* 0x0000000205057227 */ /* 0x000fc800078e00ff */
[----:B------:R-:W-:-:S04]  /*1ba0*/  IMAD.MOV R5, RZ, RZ, -R5 ;  /* 0x000000ffff057224 */ /* 0x000fc800078e0a05 */
[----:B------:R-:W-:Y:S02]  /*1bb0*/  IMAD R10, R5, UR8, R2 ;  /* 0x00000008050a7c24 */ /* 0x000fe4000f8e0202 */
[----:B------:R-:W-:-:S03]  /*1bc0*/  IMAD.MOV.U32 R5, RZ, RZ, RZ ;  /* 0x000000ffff057224 */ /* 0x000fc600078e00ff */
[----:B------:R-:W-:-:S13]  /*1bd0*/  ISETP.GE.U32.AND P0, PT, R10, UR8, PT ;  /* 0x000000080a007c0c */ /* 0x000fda000bf06070 */
[----:B------:R-:W-:-:S04]  /*1be0*/  @P0 IADD3 R10, PT, PT, R10, -UR8, RZ ;  /* 0x800000080a0a0c10 */ /* 0x000fc8000fffe0ff */
[----:B------:R-:W-:-:S13]  /*1bf0*/  ISETP.GE.U32.AND P0, PT, R10, UR8, PT ;  /* 0x000000080a007c0c */ /* 0x000fda000bf06070 */
[----:B------:R-:W-:Y:S01]  /*1c00*/  @P0 VIADD R10, R10, -UR8 ;  /* 0x800000080a0a0c36 */ /* 0x000fe20008000000 */
[----:B------:R-:W-:-:S05]  /*1c10*/  @!P1 LOP3.LUT R10, RZ, UR8, RZ, 0x33, !PT ;  /* 0x00000008ff0a9c12 */ /* 0x000fca000f8e33ff */
[----:B------:R-:W-:Y:S01]  /*1c20*/  IMAD.MOV.U32 R4, RZ, RZ, R10 ;  /* 0x000000ffff047224 */ /* 0x000fe200078e000a */
[----:B------:R-:W-:Y:S06]  /*1c30*/  BRA `(.L_x_21) ;  /* 0x0000000000187947 */ /* 0x000fec0003800000 */
.L_x_20:
[----:B------:R-:W-:Y:S01]  /*1c40*/  MOV R4, R2 ;  /* 0x0000000200047202 */ /* 0x000fe20000000f00 */
[----:B------:R-:W-:Y:S01]  /*1c50*/  IMAD.MOV.U32 R5, RZ, RZ, R3 ;  /* 0x000000ffff057224 */ /* 0x000fe200078e0003 */
[----:B------:R-:W-:-:S07]  /*1c60*/  MOV R6, 0x1c80 ;  /* 0x00001c8000067802 */ /* 0x000fce0000000f00 */
[----:B0-----:R-:W-:Y:S05]  /*1c70*/  CALL.REL.NOINC `($__internal_1_$__cuda_sm20_rem_u64) ;  /* 0x0000004400ac7944 */ /* 0x001fea0003c00000 */
[----:B------:R-:W-:Y:S02]  /*1c80*/  IMAD.MOV.U32 R4, RZ, RZ, R16 ;  /* 0x000000ffff047224 */ /* 0x000fe400078e0010 */
[----:B------:R-:W-:-:S07]  /*1c90*/  IMAD.MOV.U32 R5, RZ, RZ, R17 ;  /* 0x000000ffff057224 */ /* 0x000fce00078e0011 */
.L_x_21:
[----:B------:R-:W-:Y:S05]  /*1ca0*/  BSYNC.RECONVERGENT B0 ;  /* 0x0000000000007941 */ /* 0x000fea0003800200 */
.L_x_19:
[----:B------:R-:W2:Y:S01]  /*1cb0*/  LDG.E R19, desc[UR6][R14.64+-0x20] ;  /* 0xffffe0060e137981 */ /* 0x000ea2000c1e1900 */
[----:B------:R-:W-:-:S04]  /*1cc0*/  LEA R16, P0, R4, UR10, 0x2 ;  /* 0x0000000a04107c11 */ /* 0x000fc8000f8010ff */
[----:B------:R-:W-:Y:S02]  /*1cd0*/  LEA.HI.X R17, R4, UR11, R5, 0x2, P0 ;  /* 0x0000000b04117c11 */ /* 0x000fe400080f1405 */
[----:B------:R-:W-:-:S04]  /*1ce0*/  IADD3 R21, P0, PT, R2, 0x1, RZ ;  /* 0x0000000102157810 */ /* 0x000fc80007f1e0ff */
[----:B------:R-:W-:-:S04]  /*1cf0*/  IADD3.X R5, PT, PT, RZ, R3, RZ, P0, !PT ;  /* 0x00000003ff057210 */ /* 0x000fc800007fe4ff */
[----:B------:R-:W-:-:S04]  /*1d00*/  LOP3.LUT R4, R5, R8, RZ, 0xfc, !PT ;  /* 0x0000000805047212 */ /* 0x000fc800078efcff */
[----:B------:R-:W-:Y:S01]  /*1d10*/  ISETP.NE.U32.AND P0, PT, R4, RZ, PT ;  /* 0x000000ff0400720c */ /* 0x000fe20003f05070 */
[----:B------:R-:W-:Y:S01]  /*1d20*/  BSSY.RECONVERGENT B0, `(.L_x_22) ;  /* 0x000001b000007945 */ /* 0x000fe20003800200 */
[----:B--2---:R1:W-:Y:S11]  /*1d30*/  REDG.E.ADD.STRONG.GPU desc[UR6][R16.64], R19 ;  /* 0x000000131000798e */ /* 0x0043f6000c12e106 */
[----:B------:R-:W-:Y:S05]  /*1d40*/  @P0 BRA `(.L_x_23) ;  /* 0x00000000004c0947 */ /* 0x000fea0003800000 */
[----:B------:R-:W2:Y:S01]  /*1d50*/  I2F.U32.RP R6, UR8 ;  /* 0x0000000800067d06 */ /* 0x000ea20008209000 */
[----:B------:R-:W-:Y:S01]  /*1d60*/  IMAD.MOV.U32 R4, RZ, RZ, RZ ;  /* 0x000000ffff047224 */ /* 0x000fe200078e00ff */
[----:B------:R-:W-:-:S06]  /*1d70*/  ISETP.NE.U32.AND P1, PT, RZ, UR8, PT ;  /* 0x00000008ff007c0c */ /* 0x000fcc000bf25070 */
[----:B--2---:R-:W2:Y:S02]  /*1d80*/  MUFU.RCP R6, R6 ;  /* 0x0000000600067308 */ /* 0x004ea40000001000 */
[----:B--2---:R-:W-:-:S06]  /*1d90*/  VIADD R5, R6, 0xffffffe ;  /* 0x0ffffffe06057836 */ /* 0x004fcc0000000000 */
[----:B------:R-:W1:Y:S02]  /*1da0*/  F2I.FTZ.U32.TRUNC.NTZ R5, R5 ;  /* 0x0000000500057305 */ /* 0x000e64000021f000 */
[----:B-1----:R-:W-:-:S04]  /*1db0*/  IMAD.MOV R17, RZ, RZ, -R5 ;  /* 0x000000ffff117224 */ /* 0x002fc800078e0a05 */
[----:B------:R-:W-:-:S04]  /*1dc0*/  IMAD R17, R17, UR8, RZ ;  /* 0x0000000811117c24 */ /* 0x000fc8000f8e02ff */
[----:B------:R-:W-:-:S04]  /*1dd0*/  IMAD.HI.U32 R4, R5, R17, R4 ;  /* 0x0000001105047227 */ /* 0x000fc800078e0004 */
[----:B------:R-:W-:Y:S02]  /*1de0*/  IMAD.MOV.U32 R5, RZ, RZ, RZ ;  /* 0x000000ffff057224 */ /* 0x000fe400078e00ff */
[----:B------:R-:W-:-:S05]  /*1df0*/  IMAD.HI.U32 R4, R4, R21, RZ ;  /* 0x0000001504047227 */ /* 0x000fca00078e00ff */
[----:B------:R-:W-:-:S05]  /*1e00*/  IADD3 R4, PT, PT, -R4, RZ, RZ ;  /* 0x000000ff04047210 */ /* 0x000fca0007ffe1ff */
[----:B------:R-:W-:-:S05]  /*1e10*/  IMAD R4, R4, UR8, R21 ;  /* 0x0000000804047c24 */ /* 0x000fca000f8e0215 */
[----:B------:R-:W-:-:S13]  /*1e20*/  ISETP.GE.U32.AND P0, PT, R4, UR8, PT ;  /* 0x0000000804007c0c */ /* 0x000fda000bf06070 */
[----:B------:R-:W-:-:S05]  /*1e30*/  @P0 VIADD R4, R4, -UR8 ;  /* 0x8000000804040c36 */ /* 0x000fca0008000000 */
[----:B------:R-:W-:-:S13]  /*1e40*/  ISETP.GE.U32.AND P0, PT, R4, UR8, PT ;  /* 0x0000000804007c0c */ /* 0x000fda000bf06070 */
[----:B------:R-:W-:Y:S01]  /*1e50*/  @P0 VIADD R4, R4, -UR8 ;  /* 0x8000000804040c36 */ /* 0x000fe20008000000 */
[----:B------:R-:W-:Y:S01]  /*1e60*/  @!P1 LOP3.LUT R4, RZ, UR8, RZ, 0x33, !PT ;  /* 0x00000008ff049c12 */ /* 0x000fe2000f8e33ff */
[----:B------:R-:W-:Y:S06]  /*1e70*/  BRA `(.L_x_24) ;  /* 0x0000000000147947 */ /* 0x000fec0003800000 */
.L_x_23:
[----:B------:R-:W-:Y:S02]  /*1e80*/  MOV R4, R21 ;  /* 0x0000001500047202 */ /* 0x000fe40000000f00 */
[----:B------:R-:W-:-:S07]  /*1e90*/  MOV R6, 0x1eb0 ;  /* 0x00001eb000067802 */ /* 0x000fce0000000f00 */
[----:B01----:R-:W-:Y:S05]  /*1ea0*/  CALL.REL.NOINC `($__internal_1_$__cuda_sm20_rem_u64) ;  /* 0x0000004400207944 */ /* 0x003fea0003c00000 */
[----:B------:R-:W-:Y:S02]  /*1eb0*/  IMAD.MOV.U32 R4, RZ, RZ, R16 ;  /* 0x000000ffff047224 */ /* 0x000fe400078e0010 */
[----:B------:R-:W-:-:S07]  /*1ec0*/  IMAD.MOV.U32 R5, RZ, RZ, R17 ;  /* 0x000000ffff057224 */ /* 0x000fce00078e0011 */
.L_x_24:
[----:B------:R-:W-:Y:S05]  /*1ed0*/  BSYNC.RECONVERGENT B0 ;  /* 0x0000000000007941 */ /* 0x000fea0003800200 */
.L_x_22:
[----:B------:R-:W2:Y:S01]  /*1ee0*/  LDG.E R19, desc[UR6][R14.64+-0x1c] ;  /* 0xffffe4060e137981 */ /* 0x000ea2000c1e1900 */
[----:B------:R-:W-:-:S04]  /*1ef0*/  LEA R16, P0, R4, UR10, 0x2 ;  /* 0x0000000a04107c11 */ /* 0x000fc8000f8010ff */
[----:B------:R-:W-:Y:S02]  /*1f00*/  LEA.HI.X R17, R4, UR11, R5, 0x2, P0 ;  /* 0x0000000b04117c11 */ /* 0x000fe400080f1405 */
[----:B------:R-:W-:-:S05]  /*1f10*/  IADD3 R21, P0, PT, R2, 0x2, RZ ;  /* 0x0000000202157810 */ /* 0x000fca0007f1e0ff */
[----:B------:R-:W-:-:S05]  /*1f20*/  IMAD.X R5, RZ, RZ, R3, P0 ;  /* 0x000000ffff057224 */ /* 0x000fca00000e0603 */
        /* <DEDUP_REMOVED lines=9> */
[----:B--2---:R-:W-:-:S06]  /*1fc0*/  IADD3 R5, PT, PT, R6, 0xffffffe, RZ ;  /* 0x0ffffffe06057810 */ /* 0x004fcc0007ffe0ff */
[----:B------:R-:W1:Y:S02]  /*1fd0*/  F2I.FTZ.U32.TRUNC.NTZ R5, R5 ;  /* 0x0000000500057305 */ /* 0x000e64000021f000 */
[----:B-1----:R-:W-:-:S04]  /*1fe0*/  IMAD.MOV R17, RZ, RZ, -R5 ;  /* 0x000000ffff117224 */ /* 0x002fc800078e0a05 */
[----:B------:R-:W-:-:S04]  /*1ff0*/  IMAD R17, R17, UR8, RZ ;  /* 0x0000000811117c24 */ /* 0x000fc8000f8e02ff */
[----:B------:R-:W-:-:S04]  /*2000*/  IMAD.HI.U32 R4, R5, R17, R4 ;  /* 0x0000001105047227 */ /* 0x000fc800078e0004 */
[----:B------:R-:W-:Y:S02]  /*2010*/  IMAD.MOV.U32 R5, RZ, RZ, RZ ;  /* 0x000000ffff057224 */ /* 0x000fe400078e00ff */
[----:B------:R-:W-:-:S04]  /*2020*/  IMAD.HI.U32 R4, R4, R21, RZ ;  /* 0x0000001504047227 */ /* 0x000fc800078e00ff */
[----:B------:R-:W-:-:S04]  /*2030*/  IMAD.MOV R4, RZ, RZ, -R4 ;  /* 0x000000ffff047224 */ /* 0x000fc800078e0a04 */
[----:B------:R-:W-:-:S05]  /*2040*/  IMAD R4, R4, UR8, R21 ;  /* 0x0000000804047c24 */ /* 0x000fca000f8e0215 */
[----:B------:R-:W-:-:S13]  /*2050*/  ISETP.GE.U32.AND P0, PT, R4, UR8, PT ;  /* 0x0000000804007c0c */ /* 0x000fda000bf06070 */
[----:B------:R-:W-:-:S04]  /*2060*/  @P0 IADD3 R4, PT, PT, R4, -UR8, RZ ;  /* 0x8000000804040c10 */ /* 0x000fc8000fffe0ff */
[----:B------:R-:W-:-:S13]  /*2070*/  ISETP.GE.U32.AND P0, PT, R4, UR8, PT ;  /* 0x0000000804007c0c */ /* 0x000fda000bf06070 */
[----:B------:R-:W-:Y:S01]  /*2080*/  @P0 VIADD R4, R4, -UR8 ;  /* 0x8000000804040c36 */ /* 0x000fe20008000000 */
[----:B------:R-:W-:Y:S01]  /*2090*/  @!P1 LOP3.LUT R4, RZ, UR8, RZ, 0x33, !PT ;  /* 0x00000008ff049c12 */ /* 0x000fe2000f8e33ff */
[----:B------:R-:W-:Y:S06]  /*20a0*/  BRA `(.L_x_27) ;  /* 0x0000000000147947 */ /* 0x000fec0003800000 */
.L_x_26:
[----:B------:R-:W-:Y:S01]  /*20b0*/  IMAD.MOV.U32 R4, RZ, RZ, R21 ;  /* 0x000000ffff047224 */ /* 0x000fe200078e0015 */
[----:B------:R-:W-:-:S07]  /*20c0*/  MOV R6, 0x20e0 ;  /* 0x000020e000067802 */ /* 0x000fce0000000f00 */
[----:B01----:R-:W-:Y:S05]  /*20d0*/  CALL.REL.NOINC `($__internal_1_$__cuda_sm20_rem_u64) ;  /* 0x0000004000947944 */ /* 0x003fea0003c00000 */
[----:B------:R-:W-:Y:S01]  /*20e0*/  MOV R4, R16 ;  /* 0x0000001000047202 */ /* 0x000fe20000000f00 */
[----:B------:R-:W-:-:S07]  /*20f0*/  IMAD.MOV.U32 R5, RZ, RZ, R17 ;  /* 0x000000ffff057224 */ /* 0x000fce00078e0011 */
.L_x_27:
[----:B------:R-:W-:Y:S05]  /*2100*/  BSYNC.RECONVERGENT B0 ;  /* 0x0000000000007941 */ /* 0x000fea0003800200 */
.L_x_25:
        /* <DEDUP_REMOVED lines=16> */
[----:B-1----:R-:W-:-:S05]  /*2210*/  IADD3 R17, PT, PT, RZ, -R5, RZ ;  /* 0x80000005ff117210 */ /* 0x002fca0007ffe0ff */
[----:B------:R-:W-:-:S04]  /*2220*/  IMAD R17, R17, UR8, RZ ;  /* 0x0000000811117c24 */ /* 0x000fc8000f8e02ff */
[----:B------:R-:W-:-:S04]  /*2230*/  IMAD.HI.U32 R4, R5, R17, R4 ;  /* 0x0000001105047227 */ /* 0x000fc800078e0004 */
[----:B------:R-:W-:Y:S02]  /*2240*/  IMAD.MOV.U32 R5, RZ, RZ, RZ ;  /* 0x000000ffff057224 */ /* 0x000fe400078e00ff */
[----:B------:R-:W-:-:S04]  /*2250*/  IMAD.HI.U32 R4, R4, R21, RZ ;  /* 0x0000001504047227 */ /* 0x000fc800078e00ff */
[----:B------:R-:W-:-:S04]  /*2260*/  IMAD.MOV R4, RZ, RZ, -R4 ;  /* 0x000000ffff047224 */ /* 0x000fc800078e0a04 */
[----:B------:R-:W-:-:S05]  /*2270*/  IMAD R4, R4, UR8, R21 ;  /* 0x0000000804047c24 */ /* 0x000fca000f8e0215 */
[----:B------:R-:W-:-:S13]  /*2280*/  ISETP.GE.U32.AND P0, PT, R4, UR8, PT ;  /* 0x0000000804007c0c */ /* 0x000fda000bf06070 */
[----:B------:R-:W-:-:S05]  /*2290*/  @P0 VIADD R4, R4, -UR8 ;  /* 0x8000000804040c36 */ /* 0x000fca0008000000 */
[----:B------:R-:W-:-:S13]  /*22a0*/  ISETP.GE.U32.AND P0, PT, R4, UR8, PT ;  /* 0x0000000804007c0c */ /* 0x000fda000bf06070 */
[----:B------:R-:W-:Y:S02]  /*22b0*/  @P0 IADD3 R4, PT, PT, R4, -UR8, RZ ;  /* 0x8000000804040c10 */ /* 0x000fe4000fffe0ff */
[----:B------:R-:W-:Y:S01]  /*22c0*/  @!P1 LOP3.LUT R4, RZ, UR8, RZ, 0x33, !PT ;  /* 0x00000008ff049c12 */ /* 0x000fe2000f8e33ff */
[----:B------:R-:W-:Y:S06]  /*22d0*/  BRA `(.L_x_30) ;  /* 0x0000000000147947 */ /* 0x000fec0003800000 */
.L_x_29:
[----:B------:R-:W-:Y:S01]  /*22e0*/  IMAD.MOV.U32 R4, RZ, RZ, R21 ;  /* 0x000000ffff047224 */ /* 0x000fe200078e0015 */
[----:B------:R-:W-:-:S07]  /*22f0*/  MOV R6, 0x2310 ;  /* 0x0000231000067802 */ /* 0x000fce0000000f00 */
[----:B01----:R-:W-:Y:S05]  /*2300*/  CALL.REL.NOINC `($__internal_1_$__cuda_sm20_rem_u64) ;  /* 0x0000004000087944 */ /* 0x003fea0003c00000 */
[----:B------:R-:W-:Y:S01]  /*2310*/  IMAD.MOV.U32 R4, RZ, RZ, R16 ;  /* 0x000000ffff047224 */ /* 0x000fe200078e0010 */
[----:B------:R-:W-:-:S07]  /*2320*/  MOV R5, R17 ;  /* 0x0000001100057202 */ /* 0x000fce0000000f00 */
.L_x_30:
[----:B------:R-:W-:Y:S05]  /*2330*/  BSYNC.RECONVERGENT B0 ;  /* 0x0000000000007941 */ /* 0x000fea0003800200 */
.L_x_28:
        /* <DEDUP_REMOVED lines=11> */
[----:B------:R-:W-:Y:S01]  /*23f0*/  HFMA2 R4, -RZ, RZ, 0, 0 ;  /* 0x00000000ff047431 */ /* 0x000fe200000001ff */
[----:B------:R-:W-:-:S06]  /*2400*/  ISETP.NE.U32.AND P1, PT, RZ, UR8, PT ;  /* 0x00000008ff007c0c */ /* 0x000fcc000bf25070 */
[----:B--2---:R-:W2:Y:S02]  /*2410*/  MUFU.RCP R6, R6 ;  /* 0x0000000600067308 */ /* 0x004ea40000001000 */
[----:B--2---:R-:W-:-:S06]  /*2420*/  VIADD R5, R6, 0xffffffe ;  /* 0x0ffffffe06057836 */ /* 0x004fcc0000000000 */
[----:B------:R-:W1:Y:S02]  /*2430*/  F2I.FTZ.U32.TRUNC.NTZ R5, R5 ;  /* 0x0000000500057305 */ /* 0x000e64000021f000 */
[----:B-1----:R-:W-:-:S04]  /*2440*/  IMAD.MOV R17, RZ, RZ, -R5 ;  /* 0x000000ffff117224 */ /* 0x002fc800078e0a05 */
[----:B------:R-:W-:-:S04]  /*2450*/  IMAD R17, R17, UR8, RZ ;  /* 0x0000000811117c24 */ /* 0x000fc8000f8e02ff */
[----:B------:R-:W-:Y:S01]  /*2460*/  IMAD.HI.U32 R4, R5, R17, R4 ;  /* 0x0000001105047227 */ /* 0x000fe200078e0004 */
[----:B------:R-:W-:-:S05]  /*2470*/  MOV R5, RZ ;  /* 0x000000ff00057202 */ /* 0x000fca0000000f00 */
[----:B------:R-:W-:-:S04]  /*2480*/  IMAD.HI.U32 R4, R4, R21, RZ ;  /* 0x0000001504047227 */ /* 0x000fc800078e00ff */
[----:B------:R-:W-:-:S04]  /*2490*/  IMAD.MOV R4, RZ, RZ, -R4 ;  /* 0x000000ffff047224 */ /* 0x000fc800078e0a04 */
[----:B------:R-:W-:-:S05]  /*24a0*/  IMAD R4, R4, UR8, R21 ;  /* 0x0000000804047c24 */ /* 0x000fca000f8e0215 */
[----:B------:R-:W-:-:S13]  /*24b0*/  ISETP.GE.U32.AND P0, PT, R4, UR8, PT ;  /* 0x0000000804007c0c */ /* 0x000fda000bf06070 */
[----:B------:R-:W-:-:S05]  /*24c0*/  @P0 VIADD R4, R4, -UR8 ;  /* 0x8000000804040c36 */ /* 0x000fca0008000000 */
[----:B------:R-:W-:-:S13]  /*24d0*/  ISETP.GE.U32.AND P0, PT, R4, UR8, PT ;  /* 0x0000000804007c0c */ /* 0x000fda000bf06070 */
[----:B------:R-:W-:Y:S01]  /*24e0*/  @P0 VIADD R4, R4, -UR8 ;  /* 0x8000000804040c36 */ /* 0x000fe20008000000 */
[----:B------:R-:W-:Y:S01]  /*24f0*/  @!P1 LOP3.LUT R4, RZ, UR8, RZ, 0x33, !PT ;  /* 0x00000008ff049c12 */ /* 0x000fe2000f8e33ff */
[----:B------:R-:W-:Y:S06]  /*2500*/  BRA `(.L_x_33) ;  /* 0x0000000000147947 */ /* 0x000fec0003800000 */
.L_x_32:
[----:B------:R-:W-:Y:S01]  /*2510*/  IMAD.MOV.U32 R4, RZ, RZ, R21 ;  /* 0x000000ffff047224 */ /* 0x000fe200078e0015 */
[----:B------:R-:W-:-:S07]  /*2520*/  MOV R6, 0x2540 ;  /* 0x0000254000067802 */ /* 0x000fce0000000f00 */
[----:B01----:R-:W-:Y:S05]  /*2530*/  CALL.REL.NOINC `($__internal_1_$__cuda_sm20_rem_u64) ;  /* 0x0000003c007c7944 */ /* 0x003fea0003c00000 */
[----:B------:R-:W-:Y:S02]  /*2540*/  IMAD.MOV.U32 R4, RZ, RZ, R16 ;  /* 0x000000ffff047224 */ /* 0x000fe400078e0010 */
[----:B------:R-:W-:-:S07]  /*2550*/  IMAD.MOV.U32 R5, RZ, RZ, R17 ;  /* 0x000000ffff057224 */ /* 0x000fce00078e0011 */
.L_x_33:
[----:B------:R-:W-:Y:S05]  /*2560*/  BSYNC.RECONVERGENT B0 ;  /* 0x0000000000007941 */ /* 0x000fea0003800200 */
.L_x_31:
        /* <DEDUP_REMOVED lines=29> */
.L_x_35:
[----:B------:R-:W-:Y:S02]  /*2740*/  MOV R4, R21 ;  /* 0x0000001500047202 */ /* 0x000fe40000000f00 */
[----:B------:R-:W-:-:S07]  /*2750*/  MOV R6, 0x2770 ;  /* 0x0000277000067802 */ /* 0x000fce0000000f00 */
[----:B01----:R-:W-:Y:S05]  /*2760*/  CALL.REL.NOINC `($__internal_1_$__cuda_sm20_rem_u64) ;  /* 0x0000003800f07944 */ /* 0x003fea0003c00000 */
[----:B------:R-:W-:Y:S02]  /*2770*/  IMAD.MOV.U32 R4, RZ, RZ, R16 ;  /* 0x000000ffff047224 */ /* 0x000fe400078e0010 */
[----:B------:R-:W-:-:S07]  /*2780*/  IMAD.MOV.U32 R5, RZ, RZ, R17 ;  /* 0x000000ffff057224 */ /* 0x000fce00078e0011 */
.L_x_36:
[----:B------:R-:W-:Y:S05]  /*2790*/  BSYNC.RECONVERGENT B0 ;  /* 0x0000000000007941 */ /* 0x000fea0003800200 */
.L_x_34:
        /* <DEDUP_REMOVED lines=29> */
.L_x_38:
[----:B------:R-:W-:Y:S01]  /*2970*/  IMAD.MOV.U32 R4, RZ, RZ, R21 ;  /* 0x000000ffff047224 */ /* 0x000fe200078e0015 */
[----:B------:R-:W-:-:S07]  /*2980*/  MOV R6, 0x29a0 ;  /* 0x000029a000067802 */ /* 0x000fce0000000f00 */
[----:B01----:R-:W-:Y:S05]  /*2990*/  CALL.REL.NOINC `($__internal_1_$__cuda_sm20_rem_u64) ;  /* 0x0000003800647944 */ /* 0x003fea0003c00000 */
[----:B------:R-:W-:Y:S01]  /*29a0*/  MOV R4, R16 ;  /* 0x0000001000047202 */ /* 0x000fe20000000f00 */
[----:B------:R-:W-:-:S07]  /*29b0*/  IMAD.MOV.U32 R5, RZ, RZ, R17 ;  /* 0x000000ffff057224 */ /* 0x000fce00078e0011 */
.L_x_39:
[----:B------:R-:W-:Y:S05]  /*29c0*/  BSYNC.RECONVERGENT B0 ;  /* 0x0000000000007941 */ /* 0x000fea0003800200 */
.L_x_37:
        /* <DEDUP_REMOVED lines=29> */
.L_x_41:
[----:B------:R-:W-:Y:S01]  /*2ba0*/  IMAD.MOV.U32 R4, RZ, RZ, R21 ;  /* 0x000000ffff047224 */ /* 0x000fe200078e0015 */
[----:B------:R-:W-:-:S07]  /*2bb0*/  MOV R6, 0x2bd0 ;  /* 0x00002bd000067802 */ /* 0x000fce0000000f00 */
[----:B01----:R-:W-:Y:S05]  /*2bc0*/  CALL.REL.NOINC `($__internal_1_$__cuda_sm20_rem_u64) ;  /* 0x0000003400d87944 */ /* 0x003fea0003c00000 */
[----:B------:R-:W-:Y:S01]  /*2bd0*/  IMAD.MOV.U32 R4, RZ, RZ, R16 ;  /* 0x000000ffff047224 */ /* 0x000fe200078e0010 */
[----:B------:R-:W-:-:S07]  /*2be0*/  MOV R5, R17 ;  /* 0x0000001100057202 */ /* 0x000fce0000000f00 */
.L_x_42:
[----:B------:R-:W-:Y:S05]  /*2bf0*/  BSYNC.RECONVERGENT B0 ;  /* 0x0000000000007941 */ /* 0x000fea0003800200 */
.L_x_40:
        /* <DEDUP_REMOVED lines=29> */
.L_x_44:
[----:B------:R-:W-:Y:S01]  /*2dd0*/  IMAD.MOV.U32 R4, RZ, RZ, R21 ;  /* 0x000000ffff047224 */ /* 0x000fe200078e0015 */
[----:B------:R-:W-:-:S07]  /*2de0*/  MOV R6, 0x2e00 ;  /* 0x00002e0000067802 */ /* 0x000fce0000000f00 */
[----:B01----:R-:W-:Y:S05]  /*2df0*/  CALL.REL.NOINC `($__internal_1_$__cuda_sm20_rem_u64) ;  /* 0x00000034004c7944 */ /* 0x003fea0003c00000 */
[----:B------:R-:W-:Y:S02]  /*2e00*/  IMAD.MOV.U32 R4, RZ, RZ, R16 ;  /* 0x000000ffff047224 */ /* 0x000fe400078e0010 */
[----:B------:R-:W-:-:S07]  /*2e10*/  IMAD.MOV.U32 R5, RZ, RZ, R17 ;  /* 0x000000ffff057224 */ /* 0x000fce00078e0011 */
.L_x_45:
[----:B------:R-:W-:Y:S05]  /*2e20*/  BSYNC.RECONVERGENT B0 ;  /* 0x0000000000007941 */ /* 0x000fea0003800200 */
.L_x_43:
        /* <DEDUP_REMOVED lines=29> */
.L_x_47:
[----:B------:R-:W-:Y:S02]  /*3000*/  MOV R4, R21 ;  /* 0x0000001500047202 */ /* 0x000fe40000000f00 */
[----:B------:R-:W-:-:S07]  /*3010*/  MOV R6, 0x3030 ;  /* 0x0000303000067802 */ /* 0x000fce0000000f00 */
[----:B01----:R-:W-:Y:S05]  /*3020*/  CALL.REL.NOINC `($__internal_1_$__cuda_sm20_rem_u64) ;  /* 0x0000003000c07944 */ /* 0x003fea0003c00000 */
[----:B------:R-:W-:Y:S02]  /*3030*/  IMAD.MOV.U32 R4, RZ, RZ, R16 ;  /* 0x000000ffff047224 */ /* 0x000fe400078e0010 */
[----:B------:R-:W-:-:S07]  /*3040*/  IMAD.MOV.U32 R5, RZ, RZ, R17 ;  /* 0x000000ffff057224 */ /* 0x000fce00078e0011 */
.L_x_48:
[----:B------:R-:W-:Y:S05]  /*3050*/  BSYNC.RECONVERGENT B0 ;  /* 0x0000000000007941 */ /* 0x000fea0003800200 */
.L_x_46:
        /* <DEDUP_REMOVED lines=29> */
.L_x_50:
[----:B------:R-:W-:Y:S01]  /*3230*/  IMAD.MOV.U32 R4, RZ, RZ, R21 ;  /* 0x000000ffff047224 */ /* 0x000fe200078e0015 */
[----:B------:R-:W-:-:S07]  /*3240*/  MOV R6, 0x3260 ;  /* 0x0000326000067802 */ /* 0x000fce0000000f00 */
[----:B01----:R-:W-:Y:S05]  /*3250*/  CALL.REL.NOINC `($__internal_1_$__cuda_sm20_rem_u64) ;  /* 0x0000003000347944 */ /* 0x003fea0003c00000 */
[----:B------:R-:W-:Y:S01]  /*3260*/  MOV R4, R16 ;  /* 0x0000001000047202 */ /* 0x000fe20000000f00 */
[----:B------:R-:W-:-:S07]  /*3270*/  IMAD.MOV.U32 R5, RZ, RZ, R17 ;  /* 0x000000ffff057224 */ /* 0x000fce00078e0011 */
.L_x_51:
[----:B------:R-:W-:Y:S05]  /*3280*/  BSYNC.RECONVERGENT B0 ;  /* 0x0000000000007941 */ /* 0x000fea0003800200 */
.L_x_49:
        /* <DEDUP_REMOVED lines=29> */
.L_x_53:
[----:B------:R-:W-:Y:S01]  /*3460*/  IMAD.MOV.U32 R4, RZ, RZ, R21 ;  /* 0x000000ffff047224 */ /* 0x000fe200078e0015 */
[----:B------:R-:W-:-:S07]  /*3470*/  MOV R6, 0x3490 ;  /* 0x0000349000067802 */ /* 0x000fce0000000f00 */
[----:B01----:R-:W-:Y:S05]  /*3480*/  CALL.REL.NOINC `($__internal_1_$__cuda_sm20_rem_u64) ;  /* 0x0000002c00a87944 */ /* 0x003fea0003c00000 */
[----:B------:R-:W-:Y:S01]  /*3490*/  IMAD.MOV.U32 R4, RZ, RZ, R16 ;  /* 0x000000ffff047224 */ /* 0x000fe200078e0010 */
[----:B------:R-:W-:-:S07]  /*34a0*/  MOV R5, R17 ;  /* 0x0000001100057202 */ /* 0x000fce0000000f00 */
.L_x_54:
[----:B------:R-:W-:Y:S05]  /*34b0*/  BSYNC.RECONVERGENT B0 ;  /* 0x0000000000007941 */ /* 0x000fea0003800200 */
.L_x_52:
        /* <DEDUP_REMOVED lines=29> */
.L_x_56:
[----:B------:R-:W-:Y:S01]  /*3690*/  IMAD.MOV.U32 R4, RZ, RZ, R21 ;  /* 0x000000ffff047224 */ /* 0x000fe200078e0015 */
[----:B------:R-:W-:-:S07]  /*36a0*/  MOV R6, 0x36c0 ;  /* 0x000036c000067802 */ /* 0x000fce0000000f00 */
[----:B01----:R-:W-:Y:S05]  /*36b0*/  CALL.REL.NOINC `($__internal_1_$__cuda_sm20_rem_u64) ;  /* 0x0000002c001c7944 */ /* 0x003fea0003c00000 */
[----:B------:R-:W-:Y:S02]  /*36c0*/  IMAD.MOV.U32 R4, RZ, RZ, R16 ;  /* 0x000000ffff047224 */ /* 0x000fe400078e0010 */
[----:B------:R-:W-:-:S07]  /*36d0*/  IMAD.MOV.U32 R5, RZ, RZ, R17 ;  /* 0x000000ffff057224 */ /* 0x000fce00078e0011 */
.L_x_57:
[----:B------:R-:W-:Y:S05]  /*36e0*/  BSYNC.RECONVERGENT B0 ;  /* 0x0000000000007941 */ /* 0x000fea0003800200 */
.L_x_55:
        /* <DEDUP_REMOVED lines=29> */
.L_x_59:
[----:B------:R-:W-:Y:S02]  /*38c0*/  MOV R4, R21 ;  /* 0x0000001500047202 */ /* 0x000fe40000000f00 */
[----:B------:R-:W-:-:S07]  /*38d0*/  MOV R6, 0x38f0 ;  /* 0x000038f000067802 */ /* 0x000fce0000000f00 */
[----:B01----:R-:W-:Y:S05]  /*38e0*/  CALL.REL.NOINC `($__internal_1_$__cuda_sm20_rem_u64) ;  /* 0x0000002800907944 */ /* 0x003fea0003c00000 */
[----:B------:R-:W-:Y:S02]  /*38f0*/  IMAD.MOV.U32 R4, RZ, RZ, R16 ;  /* 0x000000ffff047224 */ /* 0x000fe400078e0010 */
[----:B------:R-:W-:-:S07]  /*3900*/  IMAD.MOV.U32 R5, RZ, RZ, R17 ;  /* 0x000000ffff057224 */ /* 0x000fce00078e0011 */
.L_x_60:
[----:B------:R-:W-:Y:S05]  /*3910*/  BSYNC.RECONVERGENT B0 ;  /* 0x0000000000007941 */ /* 0x000fea0003800200 */
.L_x_58:
        /* <DEDUP_REMOVED lines=29> */
.L_x_62:
[----:B------:R-:W-:Y:S01]  /*3af0*/  IMAD.MOV.U32 R4, RZ, RZ, R21 ;  /* 0x000000ffff047224 */ /* 0x000fe200078e0015 */
[----:B------:R-:W-:-:S07]  /*3b00*/  MOV R6, 0x3b20 ;  /* 0x00003b2000067802 */ /* 0x000fce0000000f00 */
[----:B01----:R-:W-:Y:S05]  /*3b10*/  CALL.REL.NOINC `($__internal_1_$__cuda_sm20_rem_u64) ;  /* 0x0000002800047944 */ /* 0x003fea0003c00000 */
[----:B------:R-:W-:Y:S01]  /*3b20*/  MOV R4, R16 ;  /* 0x0000001000047202 */ /* 0x000fe20000000f00 */
[----:B------:R-:W-:-:S07]  /*3b30*/  IMAD.MOV.U32 R5, RZ, RZ, R17 ;  /* 0x000000ffff057224 */ /* 0x000fce00078e0011 */
.L_x_63:
[----:B------:R-:W-:Y:S05]  /*3b40*/  BSYNC.RECONVERGENT B0 ;  /* 0x0000000000007941 */ /* 0x000fea0003800200 */
.L_x_61:
        /* <DEDUP_REMOVED lines=29> */
.L_x_65:
[----:B------:R-:W-:Y:S01]  /*3d20*/  IMAD.MOV.U32 R4, RZ, RZ, R21 ;  /* 0x000000ffff047224 */ /* 0x000fe200078e0015 */
[----:B------:R-:W-:-:S07]  /*3d30*/  MOV R6, 0x3d50 ;  /* 0x00003d5000067802 */ /* 0x000fce0000000f00 */
[----:B01----:R-:W-:Y:S05]  /*3d40*/  CALL.REL.NOINC `($__internal_1_$__cuda_sm20_rem_u64) ;  /* 0x0000002400787944 */ /* 0x003fea0003c00000 */
[----:B------:R-:W-:Y:S01]  /*3d50*/  IMAD.MOV.U32 R4, RZ, RZ, R16 ;  /* 0x000000ffff047224 */ /* 0x000fe200078e0010 */
[----:B------:R-:W-:-:S07]  /*3d60*/  MOV R5, R17 ;  /* 0x0000001100057202 */ /* 0x000fce0000000f00 */
.L_x_66:
[----:B------:R-:W-:Y:S05]  /*3d70*/  BSYNC.RECONVERGENT B0 ;  /* 0x0000000000007941 */ /* 0x000fea0003800200 */
.L_x_64:
[----:B------:R1:W2:Y:S01]  /*3d80*/  LDG.E R19, desc[UR6][R14.64+0x1c] ;  /* 0x00001c060e137981 */ /* 0x0002a2000c1e1900 */
[----:B------:R-:W-:-:S04]  /*3d90*/  LEA R16, P0, R4, UR10, 0x2 ;  /* 0x0000000a04107c11 */ /* 0x000fc8000f8010ff */
[----:B------:R-:W-:Y:S02]  /*3da0*/  LEA.HI.X R17, R4, UR11, R5, 0x2, P0 ;  /* 0x0000000b04117c11 */ /* 0x000fe400080f1405 */
[----:B------:R-:W-:-:S04]  /*3db0*/  IADD3 R9, P0, PT, R9, -0x10, RZ ;  /* 0xfffffff009097810 */ /* 0x000fc80007f1e0ff */
[----:B------:R-:W-:Y:S02]  /*3dc0*/  IADD3.X R11, PT, PT, R11, -0x1, RZ, P0, !PT ;  /* 0xffffffff0b0b7810 */ /* 0x000fe400007fe4ff */
[----:B------:R-:W-:-:S04]  /*3dd0*/  ISETP.NE.U32.AND P0, PT, R9, RZ, PT ;  /* 0x000000ff0900720c */ /* 0x000fc80003f05070 */
[----:B------:R-:W-:Y:S02]  /*3de0*/  ISETP.NE.AND.EX P0, PT, R11, RZ, PT, P0 ;  /* 0x000000ff0b00720c */ /* 0x000fe40003f05300 */
[----:B------:R-:W-:Y:S02]  /*3df0*/  IADD3 R2, P1, PT, R2, 0x10, RZ ;  /* 0x0000001002027810 */ /* 0x000fe40007f3e0ff */
[----:B-1----:R-:W-:-:S03]  /*3e00*/  IADD3 R14, P2, PT, R14, 0x40, RZ ;  /* 0x000000400e0e7810 */ /* 0x002fc60007f5e0ff */
[----:B------:R-:W-:Y:S02]  /*3e10*/  IMAD.X R3, RZ, RZ, R3, P1 ;  /* 0x000000ffff037224 */ /* 0x000fe400008e0603 */
[----:B------:R-:W-:Y:S01]  /*3e20*/  IMAD.X R15, RZ, RZ, R15, P2 ;  /* 0x000000ffff0f7224 */ /* 0x000fe200010e060f */
[----:B--2---:R1:W-:Y:S03]  /*3e30*/  REDG.E.ADD.STRONG.GPU desc[UR6][R16.64], R19 ;  /* 0x000000131000798e */ /* 0x0043e6000c12e106 */
[----:B------:R-:W-:Y:S05]  /*3e40*/  @P0 BRA `(.L_x_67) ;  /* 0xffffffdc00180947 */ /* 0x000fea000383ffff */
.L_x_18:
[----:B------:R-:W-:-:S04]  /*3e50*/  ISETP.NE.U32.AND P0, PT, R7, RZ, PT ;  /* 0x000000ff0700720c */ /* 0x000fc80003f05070 */
[----:B------:R-:W-:-:S13]  /*3e60*/  ISETP.NE.AND.EX P0, PT, RZ, RZ, PT, P0 ;  /* 0x000000ffff00720c */ /* 0x000fda0003f05300 */
[----:B------:R-:W-:Y:S05]  /*3e70*/  @!P0 BRA `(.L_x_17) ;  /* 0x00000020000c8947 */ /* 0x000fea0003800000 */
[----:B------:R-:W-:Y:S02]  /*3e80*/  ISETP.GE.U32.AND P0, PT, R7, 0x8, PT ;  /* 0x000000080700780c */ /* 0x000fe40003f06070 */
[----:B------:R-:W-:Y:S02]  /*3e90*/  LOP3.LUT R7, R12, 0x7, RZ, 0xc0, !PT ;  /* 0x000000070c077812 */ /* 0x000fe400078ec0ff */
[----:B------:R-:W-:-:S13]  /*3ea0*/  ISETP.GE.U32.AND.EX P0, PT, RZ, RZ, PT, P0 ;  /* 0x000000ffff00720c */ /* 0x000fda0003f06100 */
[----:B------:R-:W-:Y:S05]  /*3eb0*/  @!P0 BRA `(.L_x_68) ;  /* 0x0000001000ac8947 */ /* 0x000fea0003800000 */
[----:B------:R-:W-:Y:S01]  /*3ec0*/  LOP3.LUT R4, R3, R8, RZ, 0xfc, !PT ;  /* 0x0000000803047212 */ /* 0x000fe200078efcff */
[----:B------:R-:W-:Y:S03]  /*3ed0*/  BSSY.RECONVERGENT B0, `(.L_x_69) ;  /* 0x000001d000007945 */ /* 0x000fe60003800200 */
[----:B------:R-:W-:-:S13]  /*3ee0*/  ISETP.NE.U32.AND P0, PT, R4, RZ, PT ;  /* 0x000000ff0400720c */ /* 0x000fda0003f05070 */
[----:B------:R-:W-:Y:S05]  /*3ef0*/  @P0 BRA `(.L_x_70) ;  /* 0x0000000000500947 */ /* 0x000fea0003800000 */
[----:B------:R-:W2:Y:S01]  /*3f00*/  LDCU UR4, c[0x0][0x394] ;  /* 0x00007280ff0477ac */ /* 0x000ea20008000800 */
[----:B------:R-:W-:Y:S01]  /*3f10*/  IMAD.MOV.U32 R4, RZ, RZ, RZ ;  /* 0x000000ffff047224 */ /* 0x000fe200078e00ff */
[----:B--2---:R-:W2:Y:S01]  /*3f20*/  I2F.U32.RP R6, UR4 ;  /* 0x0000000400067d06 */ /* 0x004ea20008209000 */
[----:B------:R-:W-:-:S07]  /*3f30*/  ISETP.NE.U32.AND P1, PT, RZ, UR4, PT ;  /* 0x00000004ff007c0c */ /* 0x000fce000bf25070 */
[----:B--2---:R-:W2:Y:S02]  /*3f40*/  MUFU.RCP R6, R6 ;  /* 0x0000000600067308 */ /* 0x004ea40000001000 */
[----:B--2---:R-:W-:-:S06]  /*3f50*/  VIADD R9, R6, 0xffffffe ;  /* 0x0ffffffe06097836 */ /* 0x004fcc0000000000 */
[----:B------:R-:W2:Y:S02]  /*3f60*/  F2I.FTZ.U32.TRUNC.NTZ R5, R9 ;  /* 0x0000000900057305 */ /* 0x000ea4000021f000 */
[----:B--2---:R-:W-:-:S05]  /*3f70*/  IADD3 R11, PT, PT, RZ, -R5, RZ ;  /* 0x80000005ff0b7210 */ /* 0x004fca0007ffe0ff */
[----:B------:R-:W-:-:S04]  /*3f80*/  IMAD R11, R11, UR4, RZ ;  /* 0x000000040b0b7c24 */ /* 0x000fc8000f8e02ff */
[----:B------:R-:W-:-:S06]  /*3f90*/  IMAD.HI.U32 R11, R5, R11, R4 ;  /* 0x0000000b050b7227 */ /* 0x000fcc00078e0004 */
[----:B------:R-:W-:-:S04]  /*3fa0*/  IMAD.HI.U32 R4, R11, R2, RZ ;  /* 0x000000020b047227 */ /* 0x000fc800078e00ff */
[----:B------:R-:W-:-:S04]  /*3fb0*/  IMAD.MOV R5, RZ, RZ, -R4 ;  /* 0x000000ffff057224 */ /* 0x000fc800078e0a04 */
[----:B------:R-:W-:Y:S02]  /*3fc0*/  IMAD R4, R5, UR4, R2 ;  /* 0x0000000405047c24 */ /* 0x000fe4000f8e0202 */
[----:B------:R-:W-:-:S03]  /*3fd0*/  IMAD.MOV.U32 R5, RZ, RZ, RZ ;  /* 0x000000ffff057224 */ /* 0x000fc600078e00ff */
[----:B------:R-:W-:-:S13]  /*3fe0*/  ISETP.GE.U32.AND P0, PT, R4, UR4, PT ;  /* 0x0000000404007c0c */ /* 0x000fda000bf06070 */
[----:B------:R-:W-:-:S05]  /*3ff0*/  @P0 VIADD R4, R4, -UR4 ;  /* 0x8000000404040c36 */ /* 0x000fca0008000000 */
[----:B------:R-:W-:-:S13]  /*4000*/  ISETP.GE.U32.AND P0, PT, R4, UR4, PT ;  /* 0x0000000404007c0c */ /* 0x000fda000bf06070 */
[----:B------:R-:W-:Y:S02]  /*4010*/  @P0 IADD3 R4, PT, PT, R4, -UR4, RZ ;  /* 0x8000000404040c10 */ /* 0x000fe4000fffe0ff */
[----:B------:R-:W-:Y:S01]  /*4020*/  @!P1 LOP3.LUT R4, RZ, UR4, RZ, 0x33, !PT ;  /* 0x00000004ff049c12 */ /* 0x000fe2000f8e33ff */
[----:B------:R-:W-:Y:S06]  /*4030*/  BRA `(.L_x_71) ;  /* 0x0000000000187947 */ /* 0x000fec0003800000 */
.L_x_70:
[----:B------:R-:W-:Y:S01]  /*4040*/  IMAD.MOV.U32 R4, RZ, RZ, R2 ;  /* 0x000000ffff047224 */ /* 0x000fe200078e0002 */
[----:B------:R-:W-:Y:S01]  /*4050*/  MOV R6, 0x4080 ;  /* 0x0000408000067802 */ /* 0x000fe20000000f00 */
[----:B------:R-:W-:-:S07]  /*4060*/  IMAD.MOV.U32 R5, RZ, RZ, R3 ;  /* 0x000000ffff057224 */ /* 0x000fce00078e0003 */
[----:B01----:R-:W-:Y:S05]  /*4070*/  CALL.REL.NOINC `($__internal_1_$__cuda_sm20_rem_u64) ;  /* 0x0000002000ac7944 */ /* 0x003fea0003c00000 */
[----:B------:R-:W-:Y:S01]  /*4080*/  MOV R4, R16 ;  /* 0x0000001000047202 */ /* 0x000fe20000000f00 */
[----:B------:R-:W-:-:S07]  /*4090*/  IMAD.MOV.U32 R5, RZ, RZ, R17 ;  /* 0x000000ffff057224 */ /* 0x000fce00078e0011 */
.L_x_71:
[----:B------:R-:W-:Y:S05]  /*40a0*/  BSYNC.RECONVERGENT B0 ;  /* 0x0000000000007941 */ /* 0x000fea0003800200 */
.L_x_69:
[----:B------:R-:W2:Y:S02]  /*40b0*/  LDCU.64 UR4, c[0x0][0x388] ;  /* 0x00007100ff0477ac */ /* 0x000ea40008000a00 */
[----:B--2---:R-:W-:-:S04]  /*40c0*/  LEA R10, P0, R2, UR4, 0x2 ;  /* 0x00000004020a7c11 */ /* 0x004fc8000f8010ff */
[----:B------:R-:W-:-:S05]  /*40d0*/  LEA.HI.X R11, R2, UR5, R3, 0x2, P0 ;  /* 0x00000005020b7c11 */ /* 0x000fca00080f1403 */
[----:B------:R-:W2:Y:S01]  /*40e0*/  LDG.E R9, desc[UR6][R10.64] ;  /* 0x000000060a097981 */ /* 0x000ea2000c1e1900 */
[----:B------:R-:W-:-:S04]  /*40f0*/  LEA R14, P0, R4, UR4, 0x2 ;  /* 0x00000004040e7c11 */ /* 0x000fc8000f8010ff */
[----:B------:R-:W-:Y:S02]  /*4100*/  LEA.HI.X R15, R4, UR5, R5, 0x2, P0 ;  /* 0x00000005040f7c11 */ /* 0x000fe400080f1405 */
[----:B-1----:R-:W-:-:S05]  /*4110*/  IADD3 R17, P0, PT, R2, 0x1, RZ ;  /* 0x0000000102117810 */ /* 0x002fca0007f1e0ff */
[----:B------:R-:W-:-:S05]  /*4120*/  IMAD.X R5, RZ, RZ, R3, P0 ;  /* 0x000000ffff057224 */ /* 0x000fca00000e0603 */
[----:B------:R-:W-:-:S04]  /*4130*/  LOP3.LUT R4, R5, R8, RZ, 0xfc, !PT ;  /* 0x0000000805047212 */ /* 0x000fc800078efcff */
[----:B------:R-:W-:Y:S01]  /*4140*/  ISETP.NE.U32.AND P0, PT, R4, RZ, PT ;  /* 0x000000ff0400720c */ /* 0x000fe20003f05070 */
[----:B------:R-:W-:Y:S01]  /*4150*/  BSSY.RECONVERGENT B0, `(.L_x_72) ;  /* 0x000001c000007945 */ /* 0x000fe20003800200 */
[----:B--2---:R1:W-:Y:S11]  /*4160*/  REDG.E.ADD.STRONG.GPU desc[UR6][R14.64], R9 ;  /* 0x000000090e00798e */ /* 0x0043f6000c12e106 */
[----:B------:R-:W-:Y:S05]  /*4170*/  @P0 BRA `(.L_x_73) ;  /* 0x0000000000500947 */ /* 0x000fea0003800000 */
[----:B------:R-:W2:Y:S01]  /*4180*/  LDCU UR4, c[0x0][0x394] ;  /* 0x00007280ff0477ac */ /* 0x000ea20008000800 */
[----:B------:R-:W-:Y:S01]  /*4190*/  IMAD.MOV.U32 R4, RZ, RZ, RZ ;  /* 0x000000ffff047224 */ /* 0x000fe200078e00ff */
[----:B--2---:R-:W2:Y:S01]  /*41a0*/  I2F.U32.RP R6, UR4 ;  /* 0x0000000400067d06 */ /* 0x004ea20008209000 */
[----:B------:R-:W-:-:S07]  /*41b0*/  ISETP.NE.U32.AND P1, PT, RZ, UR4, PT ;  /* 0x00000004ff007c0c */ /* 0x000fce000bf25070 */
        /* <DEDUP_REMOVED lines=16> */
.L_x_73:
[----:B------:R-:W-:Y:S01]  /*42c0*/  IMAD.MOV.U32 R4, RZ, RZ, R17 ;  /* 0x000000ffff047224 */ /* 0x000fe200078e0011 */
[----:B------:R-:W-:-:S07]  /*42d0*/  MOV R6, 0x42f0 ;  /* 0x000042f000067802 */ /* 0x000fce0000000f00 */
[----:B01----:R-:W-:Y:S05]  /*42e0*/  CALL.REL.NOINC `($__internal_1_$__cuda_sm20_rem_u64) ;  /* 0x0000002000107944 */ /* 0x003fea0003c00000 */
[----:B------:R-:W-:Y:S01]  /*42f0*/  IMAD.MOV.U32 R4, RZ, RZ, R16 ;  /* 0x000000ffff047224 */ /* 0x000fe200078e0010 */
[----:B------:R-:W-:-:S07]  /*4300*/  MOV R5, R17 ;  /* 0x0000001100057202 */ /* 0x000fce0000000f00 */
.L_x_74:
[----:B------:R-:W-:Y:S05]  /*4310*/  BSYNC.RECONVERGENT B0 ;  /* 0x0000000000007941 */ /* 0x000fea0003800200 */
.L_x_72:
[----:B------:R-:W2:Y:S01]  /*4320*/  LDG.E R9, desc[UR6][R10.64+0x4] ;  /* 0x000004060a097981 */ /* 0x000ea2000c1e1900 */
[----:B------:R-:W1:Y:S02]  /*4330*/  LDCU.64 UR4, c[0x0][0x388] ;  /* 0x00007100ff0477ac */ /* 0x000e640008000a00 */
[----:B-1----:R-:W-:-:S04]  /*4340*/  LEA R14, P0, R4, UR4, 0x2 ;  /* 0x00000004040e7c11 */ /* 0x002fc8000f8010ff */
        /* <DEDUP_REMOVED lines=8> */
[----:B------:R-:W2:Y:S01]  /*43d0*/  LDCU UR4, c[0x0][0x394] ;  /* 0x00007280ff0477ac */ /* 0x000ea20008000800 */
[----:B------:R-:W-:Y:S01]  /*43e0*/  HFMA2 R4, -RZ, RZ, 0, 0 ;  /* 0x00000000ff047431 */ /* 0x000fe200000001ff */
[----:B--2---:R-:W2:Y:S01]  /*43f0*/  I2F.U32.RP R6, UR4 ;  /* 0x0000000400067d06 */ /* 0x004ea20008209000 */
[----:B------:R-:W-:-:S07]  /*4400*/  ISETP.NE.U32.AND P1, PT, RZ, UR4, PT ;  /* 0x00000004ff007c0c */ /* 0x000fce000bf25070 */
        /* <DEDUP_REMOVED lines=16> */
.L_x_76:
[----:B------:R-:W-:Y:S01]  /*4510*/  IMAD.MOV.U32 R4, RZ, RZ, R17 ;  /* 0x000000ffff047224 */ /* 0x000fe200078e0011 */
[----:B------:R-:W-:-:S07]  /*4520*/  MOV R6, 0x4540 ;  /* 0x0000454000067802 */ /* 0x000fce0000000f00 */
[----:B01----:R-:W-:Y:S05]  /*4530*/  CALL.REL.NOINC `($__internal_1_$__cuda_sm20_rem_u64) ;  /* 0x0000001c007c7944 */ /* 0x003fea0003c00000 */
[----:B------:R-:W-:Y:S02]  /*4540*/  IMAD.MOV.U32 R4, RZ, RZ, R16 ;  /* 0x000000ffff047224 */ /* 0x000fe400078e0010 */
[----:B------:R-:W-:-:S07]  /*4550*/  IMAD.MOV.U32 R5, RZ, RZ, R17 ;  /* 0x000000ffff057224 */ /* 0x000fce00078e0011 */
.L_x_77:
[----:B------:R-:W-:Y:S05]  /*4560*/  BSYNC.RECONVERGENT B0 ;  /* 0x0000000000007941 */ /* 0x000fea0003800200 */
.L_x_75:
[----:B------:R-:W2:Y:S01]  /*4570*/  LDG.E R9, desc[UR6][R10.64+0x8] ;  /* 0x000008060a097981 */ /* 0x000ea2000c1e1900 */
[----:B------:R-:W1:Y:S02]  /*4580*/  LDCU.64 UR4, c[0x0][0x388] ;  /* 0x00007100ff0477ac */ /* 0x000e640008000a00 */
[----:B-1----:R-:W-:-:S04]  /*4590*/  LEA R14, P0, R4, UR4, 0x2 ;  /* 0x00000004040e7c11 */ /* 0x002fc8000f8010ff */
        /* <DEDUP_REMOVED lines=28> */
.L_x_79:
[----:B------:R-:W-:Y:S02]  /*4760*/  MOV R4, R17 ;  /* 0x0000001100047202 */ /* 0x000fe40000000f00 */
[----:B------:R-:W-:-:S07]  /*4770*/  MOV R6, 0x4790 ;  /* 0x0000479000067802 */ /* 0x000fce0000000f00 */
[----:B01----:R-:W-:Y:S05]  /*4780*/  CALL.REL.NOINC `($__internal_1_$__cuda_sm20_rem_u64) ;  /* 0x0000001800e87944 */ /* 0x003fea0003c00000 */
[----:B------:R-:W-:Y:S02]  /*4790*/  IMAD.MOV.U32 R4, RZ, RZ, R16 ;  /* 0x000000ffff047224 */ /* 0x000fe400078e0010 */
[----:B------:R-:W-:-:S07]  /*47a0*/  IMAD.MOV.U32 R5, RZ, RZ, R17 ;  /* 0x000000ffff057224 */ /* 0x000fce00078e0011 */
.L_x_80:
[----:B------:R-:W-:Y:S05]  /*47b0*/  BSYNC.RECONVERGENT B0 ;  /* 0x0000000000007941 */ /* 0x000fea0003800200 */
.L_x_78:
        /* <DEDUP_REMOVED lines=31> */
.L_x_82:
[----:B------:R-:W-:Y:S01]  /*49b0*/  IMAD.MOV.U32 R4, RZ, RZ, R17 ;  /* 0x000000ffff047224 */ /* 0x000fe200078e0011 */
[----:B------:R-:W-:-:S07]  /*49c0*/  MOV R6, 0x49e0 ;  /* 0x000049e000067802 */ /* 0x000fce0000000f00 */
[----:B01----:R-:W-:Y:S05]  /*49d0*/  CALL.REL.NOINC `($__internal_1_$__cuda_sm20_rem_u64) ;  /* 0x0000001800547944 */ /* 0x003fea0003c00000 */
[----:B------:R-:W-:Y:S01]  /*49e0*/  MOV R4, R16 ;  /* 0x0000001000047202 */ /* 0x000fe20000000f00 */
[----:B------:R-:W-:-:S07]  /*49f0*/  IMAD.MOV.U32 R5, RZ, RZ, R17 ;  /* 0x000000ffff057224 */ /* 0x000fce00078e0011 */
.L_x_83:
[----:B------:R-:W-:Y:S05]  /*4a00*/  BSYNC.RECONVERGENT B0 ;  /* 0x0000000000007941 */ /* 0x000fea0003800200 */
.L_x_81:
        /* <DEDUP_REMOVED lines=31> */
.L_x_85:
[----:B------:R-:W-:Y:S01]  /*4c00*/  IMAD.MOV.U32 R4, RZ, RZ, R17 ;  /* 0x000000ffff047224 */ /* 0x000fe200078e0011 */
[----:B------:R-:W-:-:S07]  /*4c10*/  MOV R6, 0x4c30 ;  /* 0x00004c3000067802 */ /* 0x000fce0000000f00 */
[----:B01----:R-:W-:Y:S05]  /*4c20*/  CALL.REL.NOINC `($__internal_1_$__cuda_sm20_rem_u64) ;  /* 0x0000001400c07944 */ /* 0x003fea0003c00000 */
[----:B------:R-:W-:Y:S01]  /*4c30*/  IMAD.MOV.U32 R4, RZ, RZ, R16 ;  /* 0x000000ffff047224 */ /* 0x000fe200078e0010 */
[----:B------:R-:W-:-:S07]  /*4c40*/  MOV R5, R17 ;  /* 0x0000001100057202 */ /* 0x000fce0000000f00 */
.L_x_86:
[----:B------:R-:W-:Y:S05]  /*4c50*/  BSYNC.RECONVERGENT B0 ;  /* 0x0000000000007941 */ /* 0x000fea0003800200 */
.L_x_84:
        /* <DEDUP_REMOVED lines=31> */
.L_x_88:
[----:B------:R-:W-:Y:S01]  /*4e50*/  IMAD.MOV.U32 R4, RZ, RZ, R17 ;  /* 0x000000ffff047224 */ /* 0x000fe200078e0011 */
[----:B------:R-:W-:-:S07]  /*4e60*/  MOV R6, 0x4e80 ;  /* 0x00004e8000067802 */ /* 0x000fce0000000f00 */
[----:B01----:R-:W-:Y:S05]  /*4e70*/  CALL.REL.NOINC `($__internal_1_$__cuda_sm20_rem_u64) ;  /* 0x00000014002c7944 */ /* 0x003fea0003c00000 */
[----:B------:R-:W-:Y:S02]  /*4e80*/  IMAD.MOV.U32 R4, RZ, RZ, R16 ;  /* 0x000000ffff047224 */ /* 0x000fe400078e0010 */
[----:B------:R-:W-:-:S07]  /*4e90*/  IMAD.MOV.U32 R5, RZ, RZ, R17 ;  /* 0x000000ffff057224 */ /* 0x000fce00078e0011 */
.L_x_89:
[----:B------:R-:W-:Y:S05]  /*4ea0*/  BSYNC.RECONVERGENT B0 ;  /* 0x0000000000007941 */ /* 0x000fea0003800200 */
.L_x_87:
        /* <DEDUP_REMOVED lines=31> */
.L_x_91:
[----:B------:R-:W-:Y:S02]  /*50a0*/  MOV R4, R17 ;  /* 0x0000001100047202 */ /* 0x000fe40000000f00 */
[----:B------:R-:W-:-:S07]  /*50b0*/  MOV R6, 0x50d0 ;  /* 0x000050d000067802 */ /* 0x000fce0000000f00 */
[----:B01----:R-:W-:Y:S05]  /*50c0*/  CALL.REL.NOINC `($__internal_1_$__cuda_sm20_rem_u64) ;  /* 0x0000001000987944 */ /* 0x003fea0003c00000 */
[----:B------:R-:W-:Y:S02]  /*50d0*/  IMAD.MOV.U32 R4, RZ, RZ, R16 ;  /* 0x000000ffff047224 */ /* 0x000fe400078e0010 */
[----:B------:R-:W-:-:S07]  /*50e0*/  IMAD.MOV.U32 R5, RZ, RZ, R17 ;  /* 0x000000ffff057224 */ /* 0x000fce00078e0011 */
.L_x_92:
[----:B------:R-:W-:Y:S05]  /*50f0*/  BSYNC.RECONVERGENT B0 ;  /* 0x0000000000007941 */ /* 0x000fea0003800200 */
.L_x_90:
[----:B------:R-:W2:Y:S01]  /*5100*/  LDG.E R11, desc[UR6][R10.64+0x1c] ;  /* 0x00001c060a0b7981 */ /* 0x000ea2000c1e1900 */
[----:B------:R-:W1:Y:S02]  /*5110*/  LDCU.64 UR4, c[0x0][0x388] ;  /* 0x00007100ff0477ac */ /* 0x000e640008000a00 */
[----:B-1----:R-:W-:-:S04]  /*5120*/  LEA R14, P0, R4, UR4, 0x2 ;  /* 0x00000004040e7c11 */ /* 0x002fc8000f8010ff */
[----:B------:R-:W-:-:S05]  /*5130*/  LEA.HI.X R15, R4, UR5, R5, 0x2, P0 ;  /* 0x00000005040f7c11 */ /* 0x000fca00080f1405 */
[----:B--2---:R2:W-:Y:S01]  /*5140*/  REDG.E.ADD.STRONG.GPU desc[UR6][R14.64], R11 ;  /* 0x0000000b0e00798e */ /* 0x0045e2000c12e106 */
[----:B------:R-:W-:-:S05]  /*5150*/  IADD3 R2, P0, PT, R2, 0x8, RZ ;  /* 0x0000000802027810 */ /* 0x000fca0007f1e0ff */
[----:B------:R-:W-:-:S08]  /*5160*/  IMAD.X R3, RZ, RZ, R3, P0 ;  /* 0x000000ffff037224 */ /* 0x000fd000000e0603 */
.L_x_68:
[----:B------:R-:W-:-:S04]  /*5170*/  ISETP.NE.U32.AND P0, PT, R7, RZ, PT ;  /* 0x000000ff0700720c */ /* 0x000fc80003f05070 */
[----:B------:R-:W-:-:S13]  /*5180*/  ISETP.NE.AND.EX P0, PT, RZ, RZ, PT, P0 ;  /* 0x000000ffff00720c */ /* 0x000fda0003f05300 */
[----:B------:R-:W-:Y:S05]  /*5190*/  @!P0 BRA `(.L_x_17) ;  /* 0x0000000c00448947 */ /* 0x000fea0003800000 */
[----:B------:R-:W-:Y:S01]  /*51a0*/  ISETP.GE.U32.AND P0, PT, R7, 0x4, PT ;  /* 0x000000040700780c */ /* 0x000fe20003f06070 */
[----:B------:R-:W-:Y:S01]  /*51b0*/  HFMA2 R7, -RZ, RZ, 0, 0 ;  /* 0x00000000ff077431 */ /* 0x000fe200000001ff */
[----:B------:R-:W-:Y:S02]  /*51c0*/  LOP3.LUT R12, R12, 0x3, RZ, 0xc0, !PT ;  /* 0x000000030c0c7812 */ /* 0x000fe400078ec0ff */
[----:B------:R-:W-:-:S13]  /*51d0*/  ISETP.GE.U32.AND.EX P0, PT, RZ, RZ, PT, P0 ;  /* 0x000000ffff00720c */ /* 0x000fda0003f06100 */
[----:B------:R-:W-:Y:S05]  /*51e0*/  @!P0 BRA `(.L_x_93) ;  /* 0x0000000800608947 */ /* 0x000fea0003800000 */
[----:B------:R-:W-:Y:S01]  /*51f0*/  LOP3.LUT R4, R3, R8, RZ, 0xfc, !PT ;  /* 0x0000000803047212 */ /* 0x000fe200078efcff */
[----:B------:R-:W-:Y:S03]  /*5200*/  BSSY.RECONVERGENT B0, `(.L_x_94) ;  /* 0x000001e000007945 */ /* 0x000fe60003800200 */
[----:B------:R-:W-:-:S13]  /*5210*/  ISETP.NE.U32.AND P0, PT, R4, RZ, PT ;  /* 0x000000ff0400720c */ /* 0x000fda0003f05070 */
[----:B------:R-:W-:Y:S05]  /*5220*/  @P0 BRA `(.L_x_95) ;  /* 0x0000000000540947 */ /* 0x000fea0003800000 */
[----:B------:R-:W3:Y:S02]  /*5230*/  LDCU UR4, c[0x0][0x394] ;  /* 0x00007280ff0477ac */ /* 0x000ee40008000800 */
[----:B---3--:R-:W3:Y:S01]  /*5240*/  I2F.U32.RP R6, UR4 ;  /* 0x0000000400067d06 */ /* 0x008ee20008209000 */
[----:B------:R-:W-:-:S07]  /*5250*/  ISETP.NE.U32.AND P1, PT, RZ, UR4, PT ;  /* 0x00000004ff007c0c */ /* 0x000fce000bf25070 */
[----:B---3--:R-:W3:Y:S02]  /*5260*/  MUFU.RCP R6, R6 ;  /* 0x0000000600067308 */ /* 0x008ee40000001000 */
[----:B---3--:R-:W-:-:S06]  /*5270*/  VIADD R4, R6, 0xffffffe ;  /* 0x0ffffffe06047836 */ /* 0x008fcc0000000000 */
[----:B------:R3:W4:Y:S02]  /*5280*/  F2I.FTZ.U32.TRUNC.NTZ R5, R4 ;  /* 0x0000000400057305 */ /* 0x000724000021f000 */
[----:B---3--:R-:W-:Y:S02]  /*5290*/  IMAD.MOV.U32 R4, RZ, RZ, RZ ;  /* 0x000000ffff047224 */ /* 0x008fe400078e00ff */
[----:B----4-:R-:W-:-:S04]  /*52a0*/  IMAD.MOV R9, RZ, RZ, -R5 ;  /* 0x000000ffff097224 */ /* 0x010fc800078e0a05 */
[----:B------:R-:W-:-:S04]  /*52b0*/  IMAD R9, R9, UR4, RZ ;  /* 0x0000000409097c24 */ /* 0x000fc8000f8e02ff */
[----:B------:R-:W-:Y:S01]  /*52c0*/  IMAD.HI.U32 R9, R5, R9, R4 ;  /* 0x0000000905097227 */ /* 0x000fe200078e0004 */
[----:B------:R-:W-:-:S05]  /*52d0*/  MOV R5, RZ ;  /* 0x000000ff00057202 */ /* 0x000fca0000000f00 */
[----:B------:R-:W-:-:S05]  /*52e0*/  IMAD.HI.U32 R9, R9, R2, RZ ;  /* 0x0000000209097227 */ /* 0x000fca00078e00ff */
[----:B------:R-:W-:-:S05]  /*52f0*/  IADD3 R9, PT, PT, -R9, RZ, RZ ;  /* 0x000000ff09097210 */ /* 0x000fca0007ffe1ff */
[----:B------:R-:W-:-:S05]  /*5300*/  IMAD R9, R9, UR4, R2 ;  /* 0x0000000409097c24 */ /* 0x000fca000f8e0202 */
[----:B------:R-:W-:-:S13]  /*5310*/  ISETP.GE.U32.AND P0, PT, R9, UR4, PT ;  /* 0x0000000409007c0c */ /* 0x000fda000bf06070 */
[----:B------:R-:W-:-:S05]  /*5320*/  @P0 VIADD R9, R9, -UR4 ;  /* 0x8000000409090c36 */ /* 0x000fca0008000000 */
[----:B------:R-:W-:-:S13]  /*5330*/  ISETP.GE.U32.AND P0, PT, R9, UR4, PT ;  /* 0x0000000409007c0c */ /* 0x000fda000bf06070 */
[----:B------:R-:W-:Y:S01]  /*5340*/  @P0 VIADD R9, R9, -UR4 ;  /* 0x8000000409090c36 */ /* 0x000fe20008000000 */
[----:B------:R-:W-:-:S05]  /*5350*/  @!P1 LOP3.LUT R9, RZ, UR4, RZ, 0x33, !PT ;  /* 0x00000004ff099c12 */ /* 0x000fca000f8e33ff */
[----:B------:R-:W-:Y:S01]  /*5360*/  IMAD.MOV.U32 R4, RZ, RZ, R9 ;  /* 0x000000ffff047224 */ /* 0x000fe200078e0009 */
[----:B------:R-:W-:Y:S06]  /*5370*/  BRA `(.L_x_96) ;  /* 0x0000000000187947 */ /* 0x000fec0003800000 */
.L_x_95:
[----:B------:R-:W-:Y:S01]  /*5380*/  IMAD.MOV.U32 R4, RZ, RZ, R2 ;  /* 0x000000ffff047224 */ /* 0x000fe200078e0002 */
[----:B------:R-:W-:Y:S01]  /*5390*/  MOV R6, 0x53c0 ;  /* 0x000053c000067802 */ /* 0x000fe20000000f00 */
[----:B------:R-:W-:-:S07]  /*53a0*/  IMAD.MOV.U32 R5, RZ, RZ, R3 ;  /* 0x000000ffff057224 */ /* 0x000fce00078e0003 */
[----:B012---:R-:W-:Y:S05]  /*53b0*/  CALL.REL.NOINC `($__internal_1_$__cuda_sm20_rem_u64) ;  /* 0x0000000c00dc7944 */ /* 0x007fea0003c00000 */
[----:B------:R-:W-:Y:S01]  /*53c0*/  IMAD.MOV.U32 R4, RZ, RZ, R16 ;  /* 0x000000ffff047224 */ /* 0x000fe200078e0010 */
[----:B------:R-:W-:-:S07]  /*53d0*/  MOV R5, R17 ;  /* 0x0000001100057202 */ /* 0x000fce0000000f00 */
.L_x_96:
[----:B------:R-:W-:Y:S05]  /*53e0*/  BSYNC.RECONVERGENT B0 ;  /* 0x0000000000007941 */ /* 0x000fea0003800200 */
.L_x_94:
[----:B------:R-:W3:Y:S02]  /*53f0*/  LDCU.64 UR4, c[0x0][0x388] ;  /* 0x00007100ff0477ac */ /* 0x000ee40008000a00 */
[----:B---3--:R-:W-:-:S04]  /*5400*/  LEA R10, P0, R2, UR4, 0x2 ;  /* 0x00000004020a7c11 */ /* 0x008fc8000f8010ff */
[----:B--2---:R-:W-:-:S05]  /*5410*/  LEA.HI.X R11, R2, UR5, R3, 0x2, P0 ;  /* 0x00000005020b7c11 */ /* 0x004fca00080f1403 */
        /* <DEDUP_REMOVED lines=10> */
[----:B------:R-:W3:Y:S01]  /*54c0*/  LDCU UR4, c[0x0][0x394] ;  /* 0x00007280ff0477ac */ /* 0x000ee20008000800 */
[----:B------:R-:W-:Y:S01]  /*54d0*/  HFMA2 R4, -RZ, RZ, 0, 0 ;  /* 0x00000000ff047431 */ /* 0x000fe200000001ff */
[----:B---3--:R-:W3:Y:S01]  /*54e0*/  I2F.U32.RP R6, UR4 ;  /* 0x0000000400067d06 */ /* 0x008ee20008209000 */
[----:B------:R-:W-:-:S07]  /*54f0*/  ISETP.NE.U32.AND P1, PT, RZ, UR4, PT ;  /* 0x00000004ff007c0c */ /* 0x000fce000bf25070 */
[----:B---3--:R-:W3:Y:S02]  /*5500*/  MUFU.RCP R6, R6 ;  /* 0x0000000600067308 */ /* 0x008ee40000001000 */
[----:B---3--:R-:W-:-:S06]  /*5510*/  VIADD R5, R6, 0xffffffe ;  /* 0x0ffffffe06057836 */ /* 0x008fcc0000000000 */
[----:B------:R-:W2:Y:S02]  /*5520*/  F2I.FTZ.U32.TRUNC.NTZ R5, R5 ;  /* 0x0000000500057305 */ /* 0x000ea4000021f000 */
[----:B--2---:R-:W-:-:S04]  /*5530*/  IMAD.MOV R9, RZ, RZ, -R5 ;  /* 0x000000ffff097224 */ /* 0x004fc800078e0a05 */
        /* <DEDUP_REMOVED lines=12> */
.L_x_98:
[----:B------:R-:W-:Y:S01]  /*5600*/  IMAD.MOV.U32 R4, RZ, RZ, R13 ;  /* 0x000000ffff047224 */ /* 0x000fe200078e000d */
[----:B------:R-:W-:-:S07]  /*5610*/  MOV R6, 0x5630 ;  /* 0x0000563000067802 */ /* 0x000fce0000000f00 */
[----:B012---:R-:W-:Y:S05]  /*5620*/  CALL.REL.NOINC `($__internal_1_$__cuda_sm20_rem_u64) ;  /* 0x0000000c00407944 */ /* 0x007fea0003c00000 */
[----:B------:R-:W-:Y:S02]  /*5630*/  IMAD.MOV.U32 R4, RZ, RZ, R16 ;  /* 0x000000ffff047224 */ /* 0x000fe400078e0010 */
[----:B------:R-:W-:-:S07]  /*5640*/  IMAD.MOV.U32 R5, RZ, RZ, R17 ;  /* 0x000000ffff057224 */ /* 0x000fce00078e0011 */
.L_x_99:
[----:B------:R-:W-:Y:S05]  /*5650*/  BSYNC.RECONVERGENT B0 ;  /* 0x0000000000007941 */ /* 0x000fea0003800200 */
.L_x_97:
[----:B------:R-:W2:Y:S01]  /*5660*/  LDG.E R9, desc[UR6][R10.64+0x4] ;  /* 0x000004060a097981 */ /* 0x000ea2000c1e1900 */
[----:B------:R-:W3:Y:S02]  /*5670*/  LDCU.64 UR4, c[0x0][0x388] ;  /* 0x00007100ff0477ac */ /* 0x000ee40008000a00 */
[----:B---3--:R-:W-:-:S04]  /*5680*/  LEA R14, P0, R4, UR4, 0x2 ;  /* 0x00000004040e7c11 */ /* 0x008fc8000f8010ff */
        /* <DEDUP_REMOVED lines=8> */
[----:B------:R-:W3:Y:S01]  /*5710*/  LDCU UR4, c[0x0][0x394] ;  /* 0x00007280ff0477ac */ /* 0x000ee20008000800 */
[----:B------:R-:W-:Y:S01]  /*5720*/  IMAD.MOV.U32 R4, RZ, RZ, RZ ;  /* 0x000000ffff047224 */ /* 0x000fe200078e00ff */
[----:B---3--:R-:W3:Y:S01]  /*5730*/  I2F.U32.RP R6, UR4 ;  /* 0x0000000400067d06 */ /* 0x008ee20008209000 */
[----:B------:R-:W-:-:S07]  /*5740*/  ISETP.NE.U32.AND P1, PT, RZ, UR4, PT ;  /* 0x00000004ff007c0c */ /* 0x000fce000bf25070 */
[----:B---3--:R-:W3:Y:S02]  /*5750*/  MUFU.RCP R6, R6 ;  /* 0x0000000600067308 */ /* 0x008ee40000001000 */
[----:B---3--:R-:W-:-:S06]  /*5760*/  VIADD R5, R6, 0xffffffe ;  /* 0x0ffffffe06057836 */ /* 0x008fcc0000000000 */
[----:B------:R-:W2:Y:S02]  /*5770*/  F2I.FTZ.U32.TRUNC.NTZ R5, R5 ;  /* 0x0000000500057305 */ /* 0x000ea4000021f000 */
[----:B--2---:R-:W-:-:S04]  /*5780*/  IMAD.MOV R9, RZ, RZ, -R5 ;  /* 0x000000ffff097224 */ /* 0x004fc800078e0a05 */
        /* <DEDUP_REMOVED lines=12> */
.L_x_101:
[----:B------:R-:W-:Y:S02]  /*5850*/  MOV R4, R13 ;  /* 0x0000000d00047202 */ /* 0x000fe40000000f00 */
[----:B------:R-:W-:-:S07]  /*5860*/  MOV R6, 0x5880 ;  /* 0x0000588000067802 */ /* 0x000fce0000000f00 */
[----:B012---:R-:W-:Y:S05]  /*5870*/  CALL.REL.NOINC `($__internal_1_$__cuda_sm20_rem_u64) ;  /* 0x0000000800ac7944 */ /* 0x007fea0003c00000 */
[----:B------:R-:W-:Y:S02]  /*5880*/  IMAD.MOV.U32 R4, RZ, RZ, R16 ;  /* 0x000000ffff047224 */ /* 0x000fe400078e0010 */
[----:B------:R-:W-:-:S07]  /*5890*/  IMAD.MOV.U32 R5, RZ, RZ, R17 ;  /* 0x000000ffff057224 */ /* 0x000fce00078e0011 */
.L_x_102:
[----:B------:R-:W-:Y:S05]  /*58a0*/  BSYNC.RECONVERGENT B0 ;  /* 0x0000000000007941 */ /* 0x000fea0003800200 */
.L_x_100:
[----:B------:R-:W2:Y:S01]  /*58b0*/  LDG.E R9, desc[UR6][R10.64+0x8] ;  /* 0x000008060a097981 */ /* 0x000ea2000c1e1900 */
[----:B------:R-:W3:Y:S02]  /*58c0*/  LDCU.64 UR4, c[0x0][0x388] ;  /* 0x00007100ff0477ac */ /* 0x000ee40008000a00 */
[----:B---3--:R-:W-:-:S04]  /*58d0*/  LEA R14, P0, R4, UR4, 0x2 ;  /* 0x00000004040e7c11 */ /* 0x008fc8000f8010ff */
        /* <DEDUP_REMOVED lines=13> */
[----:B---3--:R-:W-:-:S06]  /*59b0*/  IADD3 R5, PT, PT, R6, 0xffffffe, RZ ;  /* 0x0ffffffe06057810 */ /* 0x008fcc0007ffe0ff */
[----:B------:R-:W2:Y:S02]  /*59c0*/  F2I.FTZ.U32.TRUNC.NTZ R5, R5 ;  /* 0x0000000500057305 */ /* 0x000ea4000021f000 */
[----:B--2---:R-:W-:-:S04]  /*59d0*/  IMAD.MOV R9, RZ, RZ, -R5 ;  /* 0x000000ffff097224 */ /* 0x004fc800078e0a05 */
        /* <DEDUP_REMOVED lines=12> */
.L_x_104:
[----:B------:R-:W-:Y:S01]  /*5aa0*/  IMAD.MOV.U32 R4, RZ, RZ, R13 ;  /* 0x000000ffff047224 */ /* 0x000fe200078e000d */
[----:B------:R-:W-:-:S07]  /*5ab0*/  MOV R6, 0x5ad0 ;  /* 0x00005ad000067802 */ /* 0x000fce0000000f00 */
[----:B012---:R-:W-:Y:S05]  /*5ac0*/  CALL.REL.NOINC `($__internal_1_$__cuda_sm20_rem_u64) ;  /* 0x0000000800187944 */ /* 0x007fea0003c00000 */
[----:B------:R-:W-:Y:S01]  /*5ad0*/  MOV R4, R16 ;  /* 0x0000001000047202 */ /* 0x000fe20000000f00 */
[----:B------:R-:W-:-:S07]  /*5ae0*/  IMAD.MOV.U32 R5, RZ, RZ, R17 ;  /* 0x000000ffff057224 */ /* 0x000fce00078e0011 */
.L_x_105:
[----:B------:R-:W-:Y:S05]  /*5af0*/  BSYNC.RECONVERGENT B0 ;  /* 0x0000000000007941 */ /* 0x000fea0003800200 */
.L_x_103:
[----:B------:R-:W2:Y:S01]  /*5b00*/  LDG.E R11, desc[UR6][R10.64+0xc] ;  /* 0x00000c060a0b7981 */ /* 0x000ea2000c1e1900 */
[----:B------:R-:W3:Y:S02]  /*5b10*/  LDCU.64 UR4, c[0x0][0x388] ;  /* 0x00007100ff0477ac */ /* 0x000ee40008000a00 */
[----:B---3--:R-:W-:-:S04]  /*5b20*/  LEA R14, P0, R4, UR4, 0x2 ;  /* 0x00000004040e7c11 */ /* 0x008fc8000f8010ff */
[----:B------:R-:W-:-:S05]  /*5b30*/  LEA.HI.X R15, R4, UR5, R5, 0x2, P0 ;  /* 0x00000005040f7c11 */ /* 0x000fca00080f1405 */
[----:B--2---:R3:W-:Y:S01]  /*5b40*/  REDG.E.ADD.STRONG.GPU desc[UR6][R14.64], R11 ;  /* 0x0000000b0e00798e */ /* 0x0047e2000c12e106 */
[----:B------:R-:W-:-:S05]  /*5b50*/  IADD3 R2, P0, PT, R2, 0x4, RZ ;  /* 0x0000000402027810 */ /* 0x000fca0007f1e0ff */
[----:B------:R-:W-:-:S08]  /*5b60*/  IMAD.X R3, RZ, RZ, R3, P0 ;  /* 0x000000ffff037224 */ /* 0x000fd000000e0603 */
.L_x_93:
[----:B------:R-:W-:-:S04]  /*5b70*/  ISETP.NE.U32.AND P0, PT, R12, RZ, PT ;  /* 0x000000ff0c00720c */ /* 0x000fc80003f05070 */
[----:B------:R-:W-:-:S13]  /*5b80*/  ISETP.NE.AND.EX P0, PT, R7, RZ, PT, P0 ;  /* 0x000000ff0700720c */ /* 0x000fda0003f05300 */
[----:B------:R-:W-:Y:S05]  /*5b90*/  @!P0 BRA `(.L_x_17) ;  /* 0x0000000000c48947 */ /* 0x000fea0003800000 */
[----:B------:R-:W4:Y:S02]  /*5ba0*/  LDCU.64 UR4, c[0x0][0x388] ;  /* 0x00007100ff0477ac */ /* 0x000f240008000a00 */
[----:B----4-:R-:W-:-:S04]  /*5bb0*/  LEA R10, P0, R2, UR4, 0x2 ;  /* 0x00000004020a7c11 */ /* 0x010fc8000f8010ff */
[----:B--23--:R-:W-:-:S09]  /*5bc0*/  LEA.HI.X R11, R2, UR5, R3, 0x2, P0 ;  /* 0x00000005020b7c11 */ /* 0x00cfd200080f1403 */
.L_x_109:
[----:B------:R-:W-:Y:S01]  /*5bd0*/  LOP3.LUT R4, R3, R8, RZ, 0xfc, !PT ;  /* 0x0000000803047212 */ /* 0x000fe200078efcff */
[----:B------:R-:W-:Y:S05]  /*5be0*/  YIELD ;  /* 0x0000000000007946 */ /* 0x000fea0003800000 */
[----:B------:R-:W-:Y:S01]  /*5bf0*/  ISETP.NE.U32.AND P0, PT, R4, RZ, PT ;  /* 0x000000ff0400720c */ /* 0x000fe20003f05070 */
[----:B------:R-:W-:-:S12]  /*5c00*/  BSSY.RECONVERGENT B0, `(.L_x_106) ;  /* 0x000001c000007945 */ /* 0x000fd80003800200 */
[----:B----4-:R-:W-:Y:S05]  /*5c10*/  @P0 BRA `(.L_x_107) ;  /* 0x0000000000500947 */ /* 0x010fea0003800000 */
        /* <DEDUP_REMOVED lines=20> */
.L_x_107:
[----:B------:R-:W-:Y:S01]  /*5d60*/  IMAD.MOV.U32 R4, RZ, RZ, R2 ;  /* 0x000000ffff047224 */ /* 0x000fe200078e0002 */
[----:B------:R-:W-:Y:S01]  /*5d70*/  MOV R6, 0x5da0 ;  /* 0x00005da000067802 */ /* 0x000fe20000000f00 */
[----:B------:R-:W-:-:S07]  /*5d80*/  IMAD.MOV.U32 R5, RZ, RZ, R3 ;  /* 0x000000ffff057224 */ /* 0x000fce00078e0003 */
[----:B01----:R-:W-:Y:S05]  /*5d90*/  CALL.REL.NOINC `($__internal_1_$__cuda_sm20_rem_u64) ;  /* 0x0000000400647944 */ /* 0x003fea0003c00000 */
[----:B------:R-:W-:Y:S01]  /*5da0*/  MOV R4, R16 ;  /* 0x0000001000047202 */ /* 0x000fe20000000f00 */
[----:B------:R-:W-:-:S07]  /*5db0*/  IMAD.MOV.U32 R5, RZ, RZ, R17 ;  /* 0x000000ffff057224 */ /* 0x000fce00078e0011 */
.L_x_108:
[----:B------:R-:W-:Y:S05]  /*5dc0*/  BSYNC.RECONVERGENT B0 ;  /* 0x0000000000007941 */ /* 0x000fea0003800200 */
.L_x_106:
[----:B------:R2:W3:Y:S01]  /*5dd0*/  LDG.E R9, desc[UR6][R10.64] ;  /* 0x000000060a097981 */ /* 0x0004e2000c1e1900 */
[----:B------:R-:W4:Y:S02]  /*5de0*/  LDCU.64 UR4, c[0x0][0x388] ;  /* 0x00007100ff0477ac */ /* 0x000f240008000a00 */
[----:B----4-:R-:W-:-:S04]  /*5df0*/  LEA R14, P0, R4, UR4, 0x2 ;  /* 0x00000004040e7c11 */ /* 0x010fc8000f8010ff */
[----:B------:R-:W-:Y:S02]  /*5e00*/  LEA.HI.X R15, R4, UR5, R5, 0x2, P0 ;  /* 0x00000005040f7c11 */ /* 0x000fe400080f1405 */
[----:B------:R-:W-:-:S04]  /*5e10*/  IADD3 R12, P0, PT, R12, -0x1, RZ ;  /* 0xffffffff0c0c7810 */ /* 0x000fc80007f1e0ff */
[----:B------:R-:W-:Y:S02]  /*5e20*/  IADD3.X R7, PT, PT, R7, -0x1, RZ, P0, !PT ;  /* 0xffffffff07077810 */ /* 0x000fe400007fe4ff */
[----:B------:R-:W-:-:S04]  /*5e30*/  ISETP.NE.U32.AND P0, PT, R12, RZ, PT ;  /* 0x000000ff0c00720c */ /* 0x000fc80003f05070 */
[----:B------:R-:W-:Y:S02]  /*5e40*/  ISETP.NE.AND.EX P0, PT, R7, RZ, PT, P0 ;  /* 0x000000ff0700720c */ /* 0x000fe40003f05300 */
[----:B------:R-:W-:Y:S02]  /*5e50*/  IADD3 R2, P1, PT, R2, 0x1, RZ ;  /* 0x0000000102027810 */ /* 0x000fe40007f3e0ff */
[----:B--2---:R-:W-:-:S03]  /*5e60*/  IADD3 R10, P2, PT, R10, 0x4, RZ ;  /* 0x000000040a0a7810 */ /* 0x004fc60007f5e0ff */
[----:B------:R-:W-:Y:S01]  /*5e70*/  IMAD.X R3, RZ, RZ, R3, P1 ;  /* 0x000000ffff037224 */ /* 0x000fe200008e0603 */
[----:B------:R-:W-:Y:S01]  /*5e80*/  IADD3.X R11, PT, PT, RZ, R11, RZ, P2, !PT ;  /* 0x0000000bff0b7210 */ /* 0x000fe200017fe4ff */
[----:B---3--:R4:W-:Y:S04]  /*5e90*/  REDG.E.ADD.STRONG.GPU desc[UR6][R14.64], R9 ;  /* 0x000000090e00798e */ /* 0x0089e8000c12e106 */
[----:B------:R-:W-:Y:S05]  /*5ea0*/  @P0 BRA `(.L_x_109) ;  /* 0xfffffffc00480947 */ /* 0x000fea000383ffff */
.L_x_17:
[----:B------:R-:W-:Y:S05]  /*5eb0*/  WARPSYNC.ALL ;  /* 0x0000000000007948 */ /* 0x000fea0003800000 */
[----:B------:R-:W-:Y:S06]  /*5ec0*/  BAR.SYNC.DEFER_BLOCKING 0x0 ;  /* 0x0000000000007b1d */ /* 0x000fec0000010000 */
[----:B------:R-:W-:Y:S05]  /*5ed0*/  EXIT ;  /* 0x000000000000794d */ /* 0x000fea0003800000 */
        .weak           $__internal_0_$__cuda_sm20_div_u64
        .type           $__internal_0_$__cuda_sm20_div_u64,@function
        .size           $__internal_0_$__cuda_sm20_div_u64,($__internal_1_$__cuda_sm20_rem_u64 - $__internal_0_$__cuda_sm20_div_u64)
$__internal_0_$__cuda_sm20_div_u64:
[----:B------:R-:W-:-:S04]  /*5ee0*/  IMAD.U32 R11, RZ, RZ, UR4 ;  /* 0x00000004ff0b7e24 */ /* 0x000fc8000f8e00ff */
[----:B------:R-:W0:Y:S08]  /*5ef0*/  I2F.U64.RP R9, R10 ;  /* 0x0000000a00097312 */ /* 0x000e300000309000 */
[----:B0-----:R-:W0:Y:S02]  /*5f00*/  MUFU.RCP R9, R9 ;  /* 0x0000000900097308 */ /* 0x001e240000001000 */
[----:B0-----:R-:W-:-:S06]  /*5f10*/  VIADD R12, R9, 0x1ffffffe ;  /* 0x1ffffffe090c7836 */ /* 0x001fcc0000000000 */
[----:B------:R-:W0:Y:S02]  /*5f20*/  F2I.U64.TRUNC R12, R12 ;  /* 0x0000000c000c7311 */ /* 0x000e24000020d800 */
[----:B0-----:R-:W-:-:S04]  /*5f30*/  IMAD.WIDE.U32 R14, R12, R10, RZ ;  /* 0x0000000a0c0e7225 */ /* 0x001fc800078e00ff */
[----:B------:R-:W-:Y:S01]  /*5f40*/  IMAD R15, R12, UR4, R15 ;  /* 0x000000040c0f7c24 */ /* 0x000fe2000f8e020f */
[----:B------:R-:W-:-:S03]  /*5f50*/  IADD3 R17, P0, PT, RZ, -R14, RZ ;  /* 0x8000000eff117210 */ /* 0x000fc60007f1e0ff */
[----:B------:R-:W-:Y:S02]  /*5f60*/  IMAD R15, R13, R10, R15 ;  /* 0x0000000a0d0f7224 */ /* 0x000fe400078e020f */
[----:B------:R-:W-:-:S03]  /*5f70*/  IMAD.HI.U32 R14, R12, R17, RZ ;  /* 0x000000110c0e7227 */ /* 0x000fc600078e00ff */
[----:B------:R-:W-:Y:S01]  /*5f80*/  IADD3.X R19, PT, PT, RZ, ~R15, RZ, P0, !PT ;  /* 0x8000000fff137210 */ /* 0x000fe200007fe4ff */
[----:B------:R-:W-:-:S04]  /*5f90*/  IMAD.MOV.U32 R15, RZ, RZ, R12 ;  /* 0x000000ffff0f7224 */ /* 0x000fc800078e000c */
[----:B------:R-:W-:-:S04]  /*5fa0*/  IMAD.WIDE.U32 R14, P0, R12, R19, R14 ;  /* 0x000000130c0e7225 */ /* 0x000fc8000780000e */
[C---:B------:R-:W-:Y:S02]  /*5fb0*/  IMAD R11, R13.reuse, R19, RZ ;  /* 0x000000130d0b7224 */ /* 0x040fe400078e02ff */
[----:B------:R-:W-:-:S04]  /*5fc0*/  IMAD.HI.U32 R14, P1, R13, R17, R14 ;  /* 0x000000110d0e7227 */ /* 0x000fc8000782000e */
[----:B------:R-:W-:Y:S01]  /*5fd0*/  IMAD.HI.U32 R9, R13, R19, RZ ;  /* 0x000000130d097227 */ /* 0x000fe200078e00ff */
[----:B------:R-:W-:-:S03]  /*5fe0*/  IADD3 R15, P2, PT, R11, R14, RZ ;  /* 0x0000000e0b0f7210 */ /* 0x000fc60007f5e0ff */
[----:B------:R-:W-:Y:S02]  /*5ff0*/  IMAD.X R9, R9, 0x1, R13, P0 ;  /* 0x0000000109097824 */ /* 0x000fe400000e060d */
[----:B------:R-:W-:-:S03]  /*6000*/  IMAD.WIDE.U32 R12, R15, R10, RZ ;  /* 0x0000000a0f0c7225 */ /* 0x000fc600078e00ff */
[----:B------:R-:W-:Y:S01]  /*6010*/  IADD3.X R9, PT, PT, RZ, RZ, R9, P2, P1 ;  /* 0x000000ffff097210 */ /* 0x000fe200017e2409 */
[----:B------:R-:W-:Y:S01]  /*6020*/  IMAD R11, R15, UR4, R13 ;  /* 0x000000040f0b7c24 */ /* 0x000fe2000f8e020d */
[----:B------:R-:W-:-:S03]  /*6030*/  IADD3 R13, P0, PT, RZ, -R12, RZ ;  /* 0x8000000cff0d7210 */ /* 0x000fc60007f1e0ff */
[----:B------:R-:W-:Y:S02]  /*6040*/  IMAD R11, R9, R10, R11 ;  /* 0x0000000a090b7224 */ /* 0x000fe400078e020b */
[----:B------:R-:W-:-:S03]  /*6050*/  IMAD.HI.U32 R14, R15, R13, RZ ;  /* 0x0000000d0f0e7227 */ /* 0x000fc600078e00ff */
[----:B------:R-:W-:-:S05]  /*6060*/  IADD3.X R12, PT, PT, RZ, ~R11, RZ, P0, !PT ;  /* 0x8000000bff0c7210 */ /* 0x000fca00007fe4ff */
[----:B------:R-:W-:-:S04]  /*6070*/  IMAD.WIDE.U32 R14, P0, R15, R12, R14 ;  /* 0x0000000c0f0e7225 */ /* 0x000fc8000780000e */
[C---:B------:R-:W-:Y:S02]  /*6080*/  IMAD R16, R9.reuse, R12, RZ ;  /* 0x0000000c09107224 */ /* 0x040fe400078e02ff */
[----:B------:R-:W-:-:S04]  /*6090*/  IMAD.HI.U32 R11, P1, R9, R13, R14 ;  /* 0x0000000d090b7227 */ /* 0x000fc8000782000e */
[----:B------:R-:W-:Y:S01]  /*60a0*/  IMAD.HI.U32 R12, R9, R12, RZ ;  /* 0x0000000c090c7227 */ /* 0x000fe200078e00ff */
[----:B------:R-:W-:-:S03]  /*60b0*/  IADD3 R11, P2, PT, R16, R11, RZ ;  /* 0x0000000b100b7210 */ /* 0x000fc60007f5e0ff */
[----:B------:R-:W-:Y:S02]  /*60c0*/  IMAD.X R9, R12, 0x1, R9, P0 ;  /* 0x000000010c097824 */ /* 0x000fe400000e0609 */
[----:B------:R-:W-:-:S03]  /*60d0*/  IMAD.HI.U32 R12, R11, R3, RZ ;  /* 0x000000030b0c7227 */ /* 0x000fc600078e00ff */
[----:B------:R-:W-:Y:S01]  /*60e0*/  IADD3.X R9, PT, PT, RZ, RZ, R9, P2, P1 ;  /* 0x000000ffff097210 */ /* 0x000fe200017e2409 */
[----:B------:R-:W-:Y:S02]  /*60f0*/  IMAD.MOV.U32 R13, RZ, RZ, RZ ;  /* 0x000000ffff0d7224 */ /* 0x000fe400078e00ff */
[----:B------:R-:W-:-:S04]  /*6100*/  IMAD.WIDE.U32 R12, R11, R8, R12 ;  /* 0x000000080b0c7225 */ /* 0x000fc800078e000c */
[C---:B------:R-:W-:Y:S02]  /*6110*/  IMAD R14, R9.reuse, R8, RZ ;  /* 0x00000008090e7224 */ /* 0x040fe400078e02ff */
[----:B------:R-:W-:-:S04]  /*6120*/  IMAD.HI.U32 R11, P0, R9, R3, R12 ;  /* 0x00000003090b7227 */ /* 0x000fc8000780000c */
[----:B------:R-:W-:Y:S01]  /*6130*/  IMAD.HI.U32 R9, R9, R8, RZ ;  /* 0x0000000809097227 */ /* 0x000fe200078e00ff */
[----:B------:R-:W-:-:S04]  /*6140*/  IADD3 R11, P1, PT, R14, R11, RZ ;  /* 0x0000000b0e0b7210 */ /* 0x000fc80007f3e0ff */
[----:B------:R-:W-:Y:S01]  /*6150*/  IADD3.X R9, PT, PT, R9, RZ, RZ, P0, !PT ;  /* 0x000000ff09097210 */ /* 0x000fe200007fe4ff */
[----:B------:R-:W-:-:S04]  /*6160*/  IMAD.WIDE.U32 R12, R11, R10, RZ ;  /* 0x0000000a0b0c7225 */ /* 0x000fc800078e00ff */
[----:B------:R-:W-:Y:S01]  /*6170*/  IMAD.X R9, RZ, RZ, R9, P1 ;  /* 0x000000ffff097224 */ /* 0x000fe200008e0609 */
[----:B------:R-:W-:Y:S01]  /*6180*/  IADD3 R15, P1, PT, -R12, R3, RZ ;  /* 0x000000030c0f7210 */ /* 0x000fe20007f3e1ff */
[C---:B------:R-:W-:Y:S01]  /*6190*/  IMAD R13, R11.reuse, UR4, R13 ;  /* 0x000000040b0d7c24 */ /* 0x040fe2000f8e020d */
[----:B------:R-:W-:Y:S02]  /*61a0*/  IADD3 R12, P2, PT, R11, 0x1, RZ ;  /* 0x000000010b0c7810 */ /* 0x000fe40007f5e0ff */
[-C--:B------:R-:W-:Y:S01]  /*61b0*/  ISETP.GE.U32.AND P0, PT, R15, R10.reuse, PT ;  /* 0x0000000a0f00720c */ /* 0x080fe20003f06070 */
[----:B------:R-:W-:Y:S01]  /*61c0*/  IMAD R13, R9, R10, R13 ;  /* 0x0000000a090d7224 */ /* 0x000fe200078e020d */
[----:B------:R-:W-:-:S03]  /*61d0*/  IADD3.X R14, PT, PT, RZ, R9, RZ, P2, !PT ;  /* 0x00000009ff0e7210 */ /* 0x000fc600017fe4ff */
[----:B------:R-:W-:Y:S01]  /*61e0*/  IMAD.X R16, R8, 0x1, ~R13, P1 ;  /* 0x0000000108107824 */ /* 0x000fe200008e0e0d */
[----:B------:R-:W-:-:S04]  /*61f0*/  IADD3 R3, P1, PT, -R10, R15, RZ ;  /* 0x0000000f0a037210 */ /* 0x000fc80007f3e1ff */
[C---:B------:R-:W-:Y:S02]  /*6200*/  ISETP.GE.U32.AND.EX P0, PT, R16.reuse, UR4, PT, P0 ;  /* 0x0000000410007c0c */ /* 0x040fe4000bf06100 */
[----:B------:R-:W-:Y:S02]  /*6210*/  IADD3.X R13, PT, PT, R16, ~UR4, RZ, P1, !PT ;  /* 0x80000004100d7c10 */ /* 0x000fe40008ffe4ff */
[----:B------:R-:W-:Y:S02]  /*6220*/  SEL R3, R3, R15, P0 ;  /* 0x0000000f03037207 */ /* 0x000fe40000000000 */
[----:B------:R-:W-:Y:S02]  /*6230*/  SEL R11, R12, R11, P0 ;  /* 0x0000000b0c0b7207 */ /* 0x000fe40000000000 */
[----:B------:R-:W-:Y:S02]  /*6240*/  SEL R13, R13, R16, P0 ;  /* 0x000000100d0d7207 */ /* 0x000fe40000000000 */
[----:B------:R-:W-:-:S02]  /*6250*/  SEL R14, R14, R9, P0 ;  /* 0x000000090e0e7207 */ /* 0x000fc40000000000 */
[----:B------:R-:W-:Y:S02]  /*6260*/  ISETP.GE.U32.AND P0, PT, R3, R10, PT ;  /* 0x0000000a0300720c */ /* 0x000fe40003f06070 */
[----:B------:R-:W-:Y:S02]  /*6270*/  IADD3 R12, P2, PT, R11, 0x1, RZ ;  /* 0x000000010b0c7810 */ /* 0x000fe40007f5e0ff */
[----:B------:R-:W-:Y:S02]  /*6280*/  ISETP.GE.U32.AND.EX P0, PT, R13, UR4, PT, P0 ;  /* 0x000000040d007c0c */ /* 0x000fe4000bf06100 */
[----:B------:R-:W-:Y:S01]  /*6290*/  ISETP.NE.U32.AND P1, PT, R10, RZ, PT ;  /* 0x000000ff0a00720c */ /* 0x000fe20003f25070 */
[----:B------:R-:W-:Y:S01]  /*62a0*/  IMAD.X R13, RZ, RZ, R14, P2 ;  /* 0x000000ffff0d7224 */ /* 0x000fe200010e060e */
[----:B------:R-:W-:Y:S01]  /*62b0*/  SEL R12, R12, R11, P0 ;  /* 0x0000000b0c0c7207 */ /* 0x000fe20000000000 */
[----:B------:R-:W-:Y:S02]  /*62c0*/  HFMA2 R11, -RZ, RZ, 0, 0 ;  /* 0x00000000ff0b7431 */ /* 0x000fe400000001ff */
[----:B------:R-:W-:Y:S01]  /*62d0*/  IMAD.MOV.U32 R10, RZ, RZ, R0 ;  /* 0x000000ffff0a7224 */ /* 0x000fe200078e0000 */
[----:B------:R-:W-:-:S02]  /*62e0*/  ISETP.NE.AND.EX P1, PT, RZ, UR4, PT, P1 ;  /* 0x00000004ff007c0c */ /* 0x000fc4000bf25310 */
[----:B------:R-:W-:Y:S02]  /*62f0*/  SEL R13, R13, R14, P0 ;  /* 0x0000000e0d0d7207 */ /* 0x000fe40000000000 */
[----:B------:R-:W-:Y:S02]  /*6300*/  SEL R12, R12, 0xffffffff, P1 ;  /* 0xffffffff0c0c7807 */ /* 0x000fe40000800000 */
[----:B------:R-:W-:Y:S01]  /*6310*/  SEL R13, R13, 0xffffffff, P1 ;  /* 0xffffffff0d0d7807 */ /* 0x000fe20000800000 */
[----:B------:R-:W-:Y:S06]  /*6320*/  RET.REL.NODEC R10 `(_Z9CountSortPiS_ii) ;  /* 0xffffff9c0a347950 */ /* 0x000fec0003c3ffff */
        .weak           $__internal_1_$__cuda_sm20_rem_u64
        .type           $__internal_1_$__cuda_sm20_rem_u64,@function
        .size           $__internal_1_$__cuda_sm20_rem_u64,(.L_x_112 - $__internal_1_$__cuda_sm20_rem_u64)
$__internal_1_$__cuda_sm20_rem_u64:
[----:B------:R-:W-:Y:S02]  /*6330*/  IMAD.MOV.U32 R24, RZ, RZ, R0 ;  /* 0x000000ffff187224 */ /* 0x000fe400078e0000 */
[----:B------:R-:W-:-:S04]  /*6340*/  IMAD.MOV.U32 R25, RZ, RZ, R8 ;  /* 0x000000ffff197224 */ /* 0x000fc800078e0008 */
[----:B------:R-:W0:Y:S08]  /*6350*/  I2F.U64.RP R20, R24 ;  /* 0x0000001800147312 */ /* 0x000e300000309000 */
[----:B0-----:R-:W0:Y:S02]  /*6360*/  MUFU.RCP R20, R20 ;  /* 0x0000001400147308 */ /* 0x001e240000001000 */
[----:B0-----:R-:W-:-:S06]  /*6370*/  IADD3 R17, PT, PT, R20, 0x1ffffffe, RZ ;  /* 0x1ffffffe14117810 */ /* 0x001fcc0007ffe0ff */
[----:B------:R-:W0:Y:S02]  /*6380*/  F2I.U64.TRUNC R16, R17 ;  /* 0x0000001100107311 */ /* 0x000e24000020d800 */
[----:B0-----:R-:W-:-:S04]  /*6390*/  IMAD.WIDE.U32 R18, R16, R0, RZ ;  /* 0x0000000010127225 */ /* 0x001fc800078e00ff */
[C---:B------:R-:W-:Y:S01]  /*63a0*/  IMAD R21, R16.reuse, R8, R19 ;  /* 0x0000000810157224 */ /* 0x040fe200078e0213 */
[----:B------:R-:W-:Y:S01]  /*63b0*/  IADD3 R23, P0, PT, RZ, -R18, RZ ;  /* 0x80000012ff177210 */ /* 0x000fe20007f1e0ff */
[----:B------:R-:W-:Y:S02]  /*63c0*/  IMAD.MOV.U32 R19, RZ, RZ, R16 ;  /* 0x000000ffff137224 */ /* 0x000fe400078e0010 */
[----:B------:R-:W-:Y:S02]  /*63d0*/  IMAD R21, R17, R0, R21 ;  /* 0x0000000011157224 */ /* 0x000fe400078e0215 */
[----:B------:R-:W-:-:S04]  /*63e0*/  IMAD.HI.U32 R18, R16, R23, RZ ;  /* 0x0000001710127227 */ /* 0x000fc800078e00ff */
[----:B------:R-:W-:-:S04]  /*63f0*/  IMAD.X R21, RZ, RZ, ~R21, P0 ;  /* 0x000000ffff157224 */ /* 0x000fc800000e0e15 */
[----:B------:R-:W-:-:S04]  /*6400*/  IMAD.WIDE.U32 R18, P0, R16, R21, R18 ;  /* 0x0000001510127225 */ /* 0x000fc80007800012 */
[C---:B------:R-:W-:Y:S02]  /*6410*/  IMAD R16, R17.reuse, R21, RZ ;  /* 0x0000001511107224 */ /* 0x040fe400078e02ff */
[----:B------:R-:W-:-:S04]  /*6420*/  IMAD.HI.U32 R19, P1, R17, R23, R18 ;  /* 0x0000001711137227 */ /* 0x000fc80007820012 */
[----:B------:R-:W-:Y:S01]  /*6430*/  IMAD.HI.U32 R21, R17, R21, RZ ;  /* 0x0000001511157227 */ /* 0x000fe200078e00ff */
[----:B------:R-:W-:-:S04]  /*6440*/  IADD3 R19, P2, PT, R16, R19, RZ ;  /* 0x0000001310137210 */ /* 0x000fc80007f5e0ff */
[----:B------:R-:W-:Y:S01]  /*6450*/  IADD3.X R17, PT, PT, R21, R17, RZ, P0, !PT ;  /* 0x0000001115117210 */ /* 0x000fe200007fe4ff */
[----:B------:R-:W-:-:S03]  /*6460*/  IMAD.WIDE.U32 R20, R19, R0, RZ ;  /* 0x0000000013147225 */ /* 0x000fc600078e00ff */
[----:B------:R-:W-:Y:S01]  /*6470*/  IADD3.X R17, PT, PT, RZ, RZ, R17, P2, P1 ;  /* 0x000000ffff117210 */ /* 0x000fe200017e2411 */
[----:B------:R-:W-:Y:S01]  /*6480*/  IMAD R16, R19, R8, R21 ;  /* 0x0000000813107224 */ /* 0x000fe200078e0215 */
[----:B------:R-:W-:-:S03]  /*6490*/  IADD3 R21, P0, PT, RZ, -R20, RZ ;  /* 0x80000014ff157210 */ /* 0x000fc60007f1e0ff */
[----:B------:R-:W-:Y:S02]  /*64a0*/  IMAD R16, R17, R0, R16 ;  /* 0x0000000011107224 */ /* 0x000fe400078e0210 */
[----:B------:R-:W-:-:S04]  /*64b0*/  IMAD.HI.U32 R18, R19, R21, RZ ;  /* 0x0000001513127227 */ /* 0x000fc800078e00ff */
[----:B------:R-:W-:-:S04]  /*64c0*/  IMAD.X R16, RZ, RZ, ~R16, P0 ;  /* 0x000000ffff107224 */ /* 0x000fc800000e0e10 */
[----:B------:R-:W-:-:S04]  /*64d0*/  IMAD.WIDE.U32 R18, P0, R19, R16, R18 ;  /* 0x0000001013127225 */ /* 0x000fc80007800012 */
[C---:B------:R-:W-:Y:S02]  /*64e0*/  IMAD R20, R17.reuse, R16, RZ ;  /* 0x0000001011147224 */ /* 0x040fe400078e02ff */
[----:B------:R-:W-:-:S04]  /*64f0*/  IMAD.HI.U32 R19, P1, R17, R21, R18 ;  /* 0x0000001511137227 */ /* 0x000fc80007820012 */
[----:B------:R-:W-:Y:S01]  /*6500*/  IMAD.HI.U32 R18, R17, R16, RZ ;  /* 0x0000001011127227 */ /* 0x000fe200078e00ff */
[----:B------:R-:W-:-:S03]  /*6510*/  IADD3 R19, P2, PT, R20, R19, RZ ;  /* 0x0000001314137210 */ /* 0x000fc60007f5e0ff */
[----:B------:R-:W-:Y:S01]  /*6520*/  IMAD.X R18, R18, 0x1, R17, P0 ;  /* 0x0000000112127824 */ /* 0x000fe200000e0611 */
[----:B------:R-:W-:Y:S01]  /*6530*/  MOV R17, RZ ;  /* 0x000000ff00117202 */ /* 0x000fe20000000f00 */
[----:B------:R-:W-:-:S03]  /*6540*/  IMAD.HI.U32 R16, R19, R4, RZ ;  /* 0x0000000413107227 */ /* 0x000fc600078e00ff */
[----:B------:R-:W-:Y:S01]  /*6550*/  IADD3.X R18, PT, PT, RZ, RZ, R18, P2, P1 ;  /* 0x000000ffff127210 */ /* 0x000fe200017e2412 */
[----:B------:R-:W-:-:S04]  /*6560*/  IMAD.WIDE.U32 R16, R19, R5, R16 ;  /* 0x0000000513107225 */ /* 0x000fc800078e0010 */
[C---:B------:R-:W-:Y:S02]  /*6570*/  IMAD R19, R18.reuse, R5, RZ ;  /* 0x0000000512137224 */ /* 0x040fe400078e02ff */
[----:B------:R-:W-:-:S04]  /*6580*/  IMAD.HI.U32 R16, P0, R18, R4, R16 ;  /* 0x0000000412107227 */ /* 0x000fc80007800010 */
[----:B------:R-:W-:Y:S01]  /*6590*/  IMAD.HI.U32 R18, R18, R5, RZ ;  /* 0x0000000512127227 */ /* 0x000fe200078e00ff */
[----:B------:R-:W-:-:S03]  /*65a0*/  IADD3 R21, P1, PT, R19, R16, RZ ;  /* 0x0000001013157210 */ /* 0x000fc60007f3e0ff */
[----:B------:R-:W-:Y:S02]  /*65b0*/  IMAD.X R19, RZ, RZ, R18, P0 ;  /* 0x000000ffff137224 */ /* 0x000fe400000e0612 */
[----:B------:R-:W-:-:S04]  /*65c0*/  IMAD.WIDE.U32 R16, R21, R0, RZ ;  /* 0x0000000015107225 */ /* 0x000fc800078e00ff */
[----:B------:R-:W-:Y:S02]  /*65d0*/  IMAD.X R19, RZ, RZ, R19, P1 ;  /* 0x000000ffff137224 */ /* 0x000fe400008e0613 */
[----:B------:R-:W-:Y:S01]  /*65e0*/  IMAD R21, R21, R8, R17 ;  /* 0x0000000815157224 */ /* 0x000fe200078e0211 */
[----:B------:R-:W-:-:S03]  /*65f0*/  IADD3 R17, P1, PT, -R16, R4, RZ ;  /* 0x0000000410117210 */ /* 0x000fc60007f3e1ff */
[-C--:B------:R-:W-:Y:S01]  /*6600*/  IMAD R4, R19, R0.reuse, R21 ;  /* 0x0000000013047224 */ /* 0x080fe200078e0215 */
[----:B------:R-:W-:-:S04]  /*6610*/  ISETP.GE.U32.AND P0, PT, R17, R0, PT ;  /* 0x000000001100720c */ /* 0x000fc80003f06070 */
[----:B------:R-:W-:Y:S02]  /*6620*/  IADD3.X R21, PT, PT, ~R4, R5, RZ, P1, !PT ;  /* 0x0000000504157210 */ /* 0x000fe40000ffe5ff */
[----:B------:R-:W-:Y:S02]  /*6630*/  IADD3 R4, P1, PT, R17, -R0, RZ ;  /* 0x8000000011047210 */ /* 0x000fe40007f3e0ff */
[----:B------:R-:W-:-:S03]  /*6640*/  ISETP.GE.U32.AND.EX P0, PT, R21, R8, PT, P0 ;  /* 0x000000081500720c */ /* 0x000fc60003f06100 */
[----:B------:R-:W-:Y:S01]  /*6650*/  IMAD.X R19, R21, 0x1, ~R8, P1 ;  /* 0x0000000115137824 */ /* 0x000fe200008e0e08 */
[----:B------:R-:W-:Y:S02]  /*6660*/  SEL R5, R4, R17, P0 ;  /* 0x0000001104057207 */ /* 0x000fe40000000000 */
[----:B------:R-:W-:Y:S02]  /*6670*/  ISETP.NE.U32.AND P1, PT, R0, RZ, PT ;  /* 0x000000ff0000720c */ /* 0x000fe40003f25070 */
[----:B------:R-:W-:Y:S02]  /*6680*/  SEL R19, R19, R21, P0 ;  /* 0x0000001513137207 */ /* 0x000fe40000000000 */
[CC--:B------:R-:W-:Y:S02]  /*6690*/  ISETP.GE.U32.AND P0, PT, R5.reuse, R0.reuse, PT ;  /* 0x000000000500720c */ /* 0x0c0fe40003f06070 */
[----:B------:R-:W-:Y:S02]  /*66a0*/  IADD3 R16, P2, PT, R5, -R0, RZ ;  /* 0x8000000005107210 */ /* 0x000fe40007f5e0ff */
[----:B------:R-:W-:-:S02]  /*66b0*/  ISETP.GE.U32.AND.EX P0, PT, R19, R8, PT, P0 ;  /* 0x000000081300720c */ /* 0x000fc40003f06100 */
[----:B------:R-:W-:Y:S01]  /*66c0*/  MOV R4, R6 ;  /* 0x0000000600047202 */ /* 0x000fe20000000f00 */
[----:B------:R-:W-:Y:S01]  /*66d0*/  IMAD.X R17, R19, 0x1, ~R8, P2 ;  /* 0x0000000113117824 */ /* 0x000fe200010e0e08 */
[----:B------:R-:W-:Y:S01]  /*66e0*/  SEL R16, R16, R5, P0 ;  /* 0x0000000510107207 */ /* 0x000fe20000000000 */
[----:B------:R-:W-:Y:S01]  /*66f0*/  IMAD.MOV.U32 R5, RZ, RZ, 0x0 ;  /* 0x00000000ff057424 */ /* 0x000fe200078e00ff */
[----:B------:R-:W-:Y:S02]  /*6700*/  ISETP.NE.AND.EX P1, PT, R8, RZ, PT, P1 ;  /* 0x000000ff0800720c */ /* 0x000fe40003f25310 */
[----:B------:R-:W-:Y:S02]  /*6710*/  SEL R17, R17, R19, P0 ;  /* 0x0000001311117207 */ /* 0x000fe40000000000 */
[----:B------:R-:W-:Y:S02]  /*6720*/  SEL R16, R16, 0xffffffff, P1 ;  /* 0xffffffff10107807 */ /* 0x000fe40000800000 */
[----:B------:R-:W-:Y:S01]  /*6730*/  SEL R17, R17, 0xffffffff, P1 ;  /* 0xffffffff11117807 */ /* 0x000fe20000800000 */
[----:B------:R-:W-:Y:S06]  /*6740*/  RET.REL.NODEC R4 `(_Z9CountSortPiS_ii) ;  /* 0xffffff98042c7950 */ /* 0x000fec0003c3ffff */
.L_x_110:
[----:B------:R-:W-:-:S00]  /*6750*/  BRA `(.L_x_110) ;  /* 0xfffffffc00fc7947 */ /* 0x000fc0000383ffff */
[----:B------:R-:W-:-:S00]  /*6760*/  NOP ;  /* 0x0000000000007918 */ /* 0x000fc00000000000 */
        /* <DEDUP_REMOVED lines=9> */
.L_x_112:


//--------------------- .nv.shared.reserved.0     --------------------------
	.section	.nv.shared.reserved.0,"aw",@nobits
	.weak		__nv_reservedSMEM_offset_0_alias
	.size		__nv_reservedSMEM_offset_0_alias, 0, 64
	.other		__nv_reservedSMEM_offset_0_alias,@"STO_CUDA_RESERVED_SHARED STV_DEFAULT"
__nv_reservedSMEM_offset_0_alias:
	.zero		0
	.zero		64


//--------------------- .nv.constant0._Z9CountSortPiS_ii --------------------------
	.section	.nv.constant0._Z9CountSortPiS_ii,"a",@progbits
	.sectionflags	@""
	.align	4
.nv.constant0._Z9CountSortPiS_ii:
	.zero		920


//--------------------- SYMBOLS --------------------------

	.type		.nv.reservedSmem.offset0,@object
	.size		.nv.reservedSmem.offset0,0x4
